// auto-generated by cutlass_sweep.gemm — config: {"arch": "sm_90", "cluster_m": 1, "cluster_n": 2, "dtype": "tf32", "stages": 5, "tile_k": 128, "tile_m": 256, "tile_n": 256}
#include "cutlass/cutlass.h"
#include "cutlass/gemm/collective/collective_builder.hpp"
#include "cutlass/gemm/device/gemm_universal_adapter.h"
#include "cutlass/gemm/kernel/gemm_universal.hpp"
#include "cutlass/epilogue/collective/collective_builder.hpp"

using ElemA = cutlass::tfloat32_t;
using ElemB = cutlass::tfloat32_t;
using ElemCD = cutlass::tfloat32_t;
using Acc  = float;
using TileShape    = cute::Shape<cute::_256, cute::_256, cute::_128>;
using ClusterShape = cute::Shape<cute::_1, cute::_2, cute::_1>;

using CollectiveEpilogue = typename cutlass::epilogue::collective::CollectiveBuilder<
    cutlass::arch::Sm90, cutlass::arch::OpClassTensorOp,
    TileShape, ClusterShape,
    cutlass::epilogue::collective::EpilogueTileAuto,
    Acc, Acc,
    ElemCD, cutlass::layout::RowMajor, 128 / cutlass::sizeof_bits<ElemCD>::value,
    ElemCD, cutlass::layout::RowMajor, 128 / cutlass::sizeof_bits<ElemCD>::value,
    cutlass::epilogue::collective::EpilogueScheduleAuto
  >::CollectiveOp;

using CollectiveMainloop = typename cutlass::gemm::collective::CollectiveBuilder<
    cutlass::arch::Sm90, cutlass::arch::OpClassTensorOp,
    ElemA, cutlass::layout::RowMajor, 128 / cutlass::sizeof_bits<ElemA>::value,
    ElemB, cutlass::layout::ColumnMajor, 128 / cutlass::sizeof_bits<ElemB>::value,
    Acc,
    TileShape, ClusterShape,
    cutlass::gemm::collective::StageCount<5>,
    cutlass::gemm::collective::KernelScheduleAuto
  >::CollectiveOp;

using GemmKernel = cutlass::gemm::kernel::GemmUniversal<
    cute::Shape<int,int,int,int>,
    CollectiveMainloop,
    CollectiveEpilogue
>;
using Gemm = cutlass::gemm::device::GemmUniversalAdapter<GemmKernel>;

// Force the device kernel symbol into the cubin without needing a host main.
auto* _anchor = &cutlass::device_kernel<GemmKernel>;


// ===== COMPILED SASS (sm_90a) =====

	.target	sm_90a

	.elftype	@"ET_EXEC"


//--------------------- .note.nv.tkinfo           --------------------------
	.section	.note.nv.tkinfo,"",@"SHT_NOTE"
	.sectionflags	@"SHF_NOTE_NV_TKINFO"
	.tkinfo
        /*0018*/ 	.word	0x00000002
        /*0030*/ 	.string	""
        /*0030*/ 	.string	"ptxas"
        /*0030*/ 	.string	"Cuda compilation tools, release 13.0, V13.0.88"
        /*0030*/ 	.string	"Build cuda_13.0.r13.0/compiler.36424714_0"
        /*0030*/ 	.string	"-arch sm_90a -m 64 "



//--------------------- .note.nv.cuinfo           --------------------------
	.section	.note.nv.cuinfo,"",@"SHT_NOTE"
	.sectionflags	@"SHF_NOTE_NV_CUINFO"
        /*0018*/ 	.short	0x0002
        /*001a*/ 	.short	0x005a
        /*001c*/ 	.short	0x0082
	.zero		2


//--------------------- .nv.info                  --------------------------
	.section	.nv.info,"",@"SHT_CUDA_INFO"
	.align	4


	//----- nvinfo : EIATTR_REGCOUNT
	.align		4
        /*0000*/ 	.byte	0x04, 0x2f
        /*0002*/ 	.short	(.L_15 - .L_14)
	.align		4
.L_14:
        /*0004*/ 	.word	index@(_ZN7cutlass13device_kernelINS_4gemm6kernel13GemmUniversalIN4cute5tupleIJiiiiEEENS1_10collective13CollectiveMmaINS1_34MainloopSm90TmaGmmaWarpSpecializedILi5ENS5_IJNS4_1CILi1EEENSA_ILi2EEESB_EEENS1_35KernelTmaWarpSpecializedCooperativeEEENS5_IJNSA_ILi256EEESG_NSA_ILi128EEEEEENS_10tfloat32_tENS5_IJlSB_lEEESJ_SK_NS4_8TiledMMAINS4_8MMA_AtomIJNS4_4SM904GMMA30MMA_64x256x8_F32TF32TF32_SS_TNILNSO_7ScaleInE1ELSQ_1EEEEEENS4_6LayoutINS5_IJSC_SB_SB_EEENS5_IJSB_NSA_ILi0EEESV_EEEEENS5_IJNS4_10UnderscoreESY_SY_EEEEENS4_23SM90_TMA_LOAD_MULTICASTENS4_14ComposedLayoutINS4_7SwizzleILi3ELi4ELi3EEENS4_18smem_ptr_flag_bitsILi32EEENST_INS5_IJNSA_ILi8EEENSA_ILi32EEEEEENS5_IJS18_SB_EEEEEEEvNS4_8identityENS4_13SM90_TMA_LOADES1C_vS1D_EENS_8epilogue10collective6detail29Sm90TmaWarpSpecializedAdapterINS1H_15DefaultEpilogueISJ_SK_SK_NS1G_6thread17LinearCombinationISJ_Li1EffLNS1L_9ScaleType4KindE0ELNS_15FloatRoundStyleE2ESJ_EENS1_15EpilogueDefaultEEEEEvvEEEEvNT_6ParamsE)
        /*0008*/ 	.word	0x000000a8


	//----- nvinfo : EIATTR_FRAME_SIZE
	.align		4
.L_15:
        /*000c*/ 	.byte	0x04, 0x11
        /*000e*/ 	.short	(.L_17 - .L_16)
	.align		4
.L_16:
        /*0010*/ 	.word	index@(_ZN7cutlass13device_kernelINS_4gemm6kernel13GemmUniversalIN4cute5tupleIJiiiiEEENS1_10collective13CollectiveMmaINS1_34MainloopSm90TmaGmmaWarpSpecializedILi5ENS5_IJNS4_1CILi1EEENSA_ILi2EEESB_EEENS1_35KernelTmaWarpSpecializedCooperativeEEENS5_IJNSA_ILi256EEESG_NSA_ILi128EEEEEENS_10tfloat32_tENS5_IJlSB_lEEESJ_SK_NS4_8TiledMMAINS4_8MMA_AtomIJNS4_4SM904GMMA30MMA_64x256x8_F32TF32TF32_SS_TNILNSO_7ScaleInE1ELSQ_1EEEEEENS4_6LayoutINS5_IJSC_SB_SB_EEENS5_IJSB_NSA_ILi0EEESV_EEEEENS5_IJNS4_10UnderscoreESY_SY_EEEEENS4_23SM90_TMA_LOAD_MULTICASTENS4_14ComposedLayoutINS4_7SwizzleILi3ELi4ELi3EEENS4_18smem_ptr_flag_bitsILi32EEENST_INS5_IJNSA_ILi8EEENSA_ILi32EEEEEENS5_IJS18_SB_EEEEEEEvNS4_8identityENS4_13SM90_TMA_LOADES1C_vS1D_EENS_8epilogue10collective6detail29Sm90TmaWarpSpecializedAdapterINS1H_15DefaultEpilogueISJ_SK_SK_NS1G_6thread17LinearCombinationISJ_Li1EffLNS1L_9ScaleType4KindE0ELNS_15FloatRoundStyleE2ESJ_EENS1_15EpilogueDefaultEEEEEvvEEEEvNT_6ParamsE)
        /*0014*/ 	.word	0x000017e0


	//----- nvinfo : EIATTR_MIN_STACK_SIZE
	.align		4
.L_17:
        /*0018*/ 	.byte	0x04, 0x12
        /*001a*/ 	.short	(.L_19 - .L_18)
	.align		4
.L_18:
        /*001c*/ 	.word	index@(_ZN7cutlass13device_kernelINS_4gemm6kernel13GemmUniversalIN4cute5tupleIJiiiiEEENS1_10collective13CollectiveMmaINS1_34MainloopSm90TmaGmmaWarpSpecializedILi5ENS5_IJNS4_1CILi1EEENSA_ILi2EEESB_EEENS1_35KernelTmaWarpSpecializedCooperativeEEENS5_IJNSA_ILi256EEESG_NSA_ILi128EEEEEENS_10tfloat32_tENS5_IJlSB_lEEESJ_SK_NS4_8TiledMMAINS4_8MMA_AtomIJNS4_4SM904GMMA30MMA_64x256x8_F32TF32TF32_SS_TNILNSO_7ScaleInE1ELSQ_1EEEEEENS4_6LayoutINS5_IJSC_SB_SB_EEENS5_IJSB_NSA_ILi0EEESV_EEEEENS5_IJNS4_10UnderscoreESY_SY_EEEEENS4_23SM90_TMA_LOAD_MULTICASTENS4_14ComposedLayoutINS4_7SwizzleILi3ELi4ELi3EEENS4_18smem_ptr_flag_bitsILi32EEENST_INS5_IJNSA_ILi8EEENSA_ILi32EEEEEENS5_IJS18_SB_EEEEEEEvNS4_8identityENS4_13SM90_TMA_LOADES1C_vS1D_EENS_8epilogue10collective6detail29Sm90TmaWarpSpecializedAdapterINS1H_15DefaultEpilogueISJ_SK_SK_NS1G_6thread17LinearCombinationISJ_Li1EffLNS1L_9ScaleType4KindE0ELNS_15FloatRoundStyleE2ESJ_EENS1_15EpilogueDefaultEEEEEvvEEEEvNT_6ParamsE)
        /*0020*/ 	.word	0x000017e0
.L_19:


//--------------------- .nv.compat                --------------------------
	.section	.nv.compat,"",@"SHT_CUDA_COMPAT_INFO"
	.align	4
        /*0000*/ 	.byte	0x02, 0x09, 0x01, 0x00, 0x02, 0x02, 0x04, 0x00, 0x02, 0x05, 0x05, 0x00, 0x03, 0x07, 0x01, 0x01
        /*0010*/ 	.byte	0x02, 0x03, 0x01, 0x00, 0x02, 0x06, 0x01, 0x00, 0x04, 0x0b, 0x08, 0x00, 0x00, 0x00, 0x00, 0x00
        /*0020*/ 	.byte	0x00, 0x00, 0x00, 0x00


//--------------------- .nv.info._ZN7cutlass13device_kernelINS_4gemm6kernel13GemmUniversalIN4cute5tupleIJiiiiEEENS1_10collective13CollectiveMmaINS1_34MainloopSm90TmaGmmaWarpSpecializedILi5ENS5_IJNS4_1CILi1EEENSA_ILi2EEESB_EEENS1_35KernelTmaWarpSpecializedCooperativeEEENS5_IJNSA_ILi256EEESG_NSA_ILi128EEEEEENS_10tfloat32_tENS5_IJlSB_lEEESJ_SK_NS4_8TiledMMAINS4_8MMA_AtomIJNS4_4SM904GMMA30MMA_64x256x8_F32TF32TF32_SS_TNILNSO_7ScaleInE1ELSQ_1EEEEEENS4_6LayoutINS5_IJSC_SB_SB_EEENS5_IJSB_NSA_ILi0EEESV_EEEEENS5_IJNS4_10UnderscoreESY_SY_EEEEENS4_23SM90_TMA_LOAD_MULTICASTENS4_14ComposedLayoutINS4_7SwizzleILi3ELi4ELi3EEENS4_18smem_ptr_flag_bitsILi32EEENST_INS5_IJNSA_ILi8EEENSA_ILi32EEEEEENS5_IJS18_SB_EEEEEEEvNS4_8identityENS4_13SM90_TMA_LOADES1C_vS1D_EENS_8epilogue10collective6detail29Sm90TmaWarpSpecializedAdapterINS1H_15DefaultEpilogueISJ_SK_SK_NS1G_6thread17LinearCombinationISJ_Li1EffLNS1L_9ScaleType4KindE0ELNS_15FloatRoundStyleE2ESJ_EENS1_15EpilogueDefaultEEEEEvvEEEEvNT_6ParamsE --------------------------
	.section	.nv.info._ZN7cutlass13device_kernelINS_4gemm6kernel13GemmUniversalIN4cute5tupleIJiiiiEEENS1_10collective13CollectiveMmaINS1_34MainloopSm90TmaGmmaWarpSpecializedILi5ENS5_IJNS4_1CILi1EEENSA_ILi2EEESB_EEENS1_35KernelTmaWarpSpecializedCooperativeEEENS5_IJNSA_ILi256EEESG_NSA_ILi128EEEEEENS_10tfloat32_tENS5_IJlSB_lEEESJ_SK_NS4_8TiledMMAINS4_8MMA_AtomIJNS4_4SM904GMMA30MMA_64x256x8_F32TF32TF32_SS_TNILNSO_7ScaleInE1ELSQ_1EEEEEENS4_6LayoutINS5_IJSC_SB_SB_EEENS5_IJSB_NSA_ILi0EEESV_EEEEENS5_IJNS4_10UnderscoreESY_SY_EEEEENS4_23SM90_TMA_LOAD_MULTICASTENS4_14ComposedLayoutINS4_7SwizzleILi3ELi4ELi3EEENS4_18smem_ptr_flag_bitsILi32EEENST_INS5_IJNSA_ILi8EEENSA_ILi32EEEEEENS5_IJS18_SB_EEEEEEEvNS4_8identityENS4_13SM90_TMA_LOADES1C_vS1D_EENS_8epilogue10collective6detail29Sm90TmaWarpSpecializedAdapterINS1H_15DefaultEpilogueISJ_SK_SK_NS1G_6thread17LinearCombinationISJ_Li1EffLNS1L_9ScaleType4KindE0ELNS_15FloatRoundStyleE2ESJ_EENS1_15EpilogueDefaultEEEEEvvEEEEvNT_6ParamsE,"",@"SHT_CUDA_INFO"
	.sectionflags	@""
	.align	4


	//----- nvinfo : EIATTR_CUDA_API_VERSION
	.align		4
        /*0000*/ 	.byte	0x04, 0x37
        /*0002*/ 	.short	(.L_21 - .L_20)
.L_20:
        /*0004*/ 	.word	0x00000082


	//----- nvinfo : EIATTR_KPARAM_INFO
	.align		4
.L_21:
        /*0008*/ 	.byte	0x04, 0x17
        /*000a*/ 	.short	(.L_23 - .L_22)
.L_22:
        /*000c*/ 	.word	0x00000000
        /*0010*/ 	.short	0x0000
        /*0012*/ 	.short	0x0070
        /*0014*/ 	.byte	0x00, 0xf0, 0x01, 0x10


	//----- nvinfo : EIATTR_SPARSE_MMA_MASK
	.align		4
.L_23:
        /*0018*/ 	.byte	0x03, 0x50
        /*001a*/ 	.short	0x0000


	//----- nvinfo : EIATTR_MAXREG_COUNT
	.align		4
        /*001c*/ 	.byte	0x03, 0x1b
        /*001e*/ 	.short	0x00a8


	//----- nvinfo : EIATTR_NUM_BARRIERS
	.align		4
        /*0020*/ 	.byte	0x02, 0x4c
        /*0022*/ 	.byte	0x01
	.zero		1


	//----- nvinfo : EIATTR_EXTERNS
	.align		4
        /*0024*/ 	.byte	0x04, 0x0f
        /*0026*/ 	.short	(.L_25 - .L_24)


	//   ....[0]....
	.align		4
.L_24:
        /*0028*/ 	.word	index@(__assertfail)


	//----- nvinfo : EIATTR_ANNOTATIONS
	.align		4
.L_25:
        /*002c*/ 	.byte	0x04, 0x55
        /*002e*/ 	.short	(.L_27 - .L_26)


	//   ....[0]....
.L_26:
        /*0030*/ 	.word	0x00000001
        /*0034*/ 	.byte	0xb0, 0x09, 0x00, 0x00, 0x01, 0x00, 0x00, 0x00, 0xc0, 0x09, 0x00, 0x00, 0x01, 0x00, 0x00, 0x00
        /* <DEDUP_REMOVED lines=2735> */
        /*ab34*/ 	.byte	0x50, 0x2a, 0x03, 0x00, 0x01, 0x00, 0x00, 0x00, 0x70, 0x2a, 0x03, 0x00


	//----- nvinfo : EIATTR_MERCURY_ISA_VERSION
	.align		4
.L_27:
        /*ab40*/ 	.byte	0x03, 0x5f
        /*ab42*/ 	.short	0x0101


	//----- nvinfo : EIATTR_INT_WARP_WIDE_INSTR_OFFSETS
	.align		4
        /*ab44*/ 	.byte	0x04, 0x31
        /*ab46*/ 	.short	(.L_29 - .L_28)


	//   ....[0]....
.L_28:
        /*ab48*/ 	.word	0x00000570


	//   ....[1]....
        /*ab4c*/ 	.word	0x00000620


	//   ....[2]....
        /*ab50*/ 	.word	0x00000700


	//----- nvinfo : EIATTR_COOP_GROUP_MASK_REGIDS
	.align		4
.L_29:
        /*ab54*/ 	.byte	0x04, 0x29
        /*ab56*/ 	.short	(.L_31 - .L_30)


	//   ....[0]....
.L_30:
        /*ab58*/ 	.word	0xffffffff


	//   ....[1]....
        /*ab5c*/ 	.word	0xffffffff


	//   ....[2]....
        /*ab60*/ 	.word	0xffffffff


	//   ....[3]....
        /*ab64*/ 	.word	0xffffffff


	//   ....[4]....
        /*ab68*/ 	.word	0xffffffff


	//   ....[5]....
        /*ab6c*/ 	.word	0xffffffff


	//----- nvinfo : EIATTR_COOP_GROUP_INSTR_OFFSETS
	.align		4
.L_31:
        /*ab70*/ 	.byte	0x04, 0x28
        /*ab72*/ 	.short	(.L_33 - .L_32)


	//   ....[0]....
.L_32:
        /*ab74*/ 	.word	0x00000070


	//   ....[1]....
        /*ab78*/ 	.word	0x00000080


	//   ....[2]....
        /*ab7c*/ 	.word	0x000001a0


	//   ....[3]....
        /*ab80*/ 	.word	0x000003e0


	//   ....[4]....
        /*ab84*/ 	.word	0x000007f0


	//   ....[5]....
        /*ab88*/ 	.word	0x000013c0


	//----- nvinfo : EIATTR_REG_RECONFIG
	.align		4
.L_33:
        /*ab8c*/ 	.byte	0x01, 0x54
	.zero		2


	//----- nvinfo : EIATTR_SYSCALL_OFFSETS
	.align		4
        /*ab90*/ 	.byte	0x04, 0x46
        /*ab92*/ 	.short	(.L_35 - .L_34)


	//   ....[0]....
.L_34:
        /*ab94*/ 	.word	0x00001570


	//----- nvinfo : EIATTR_MBARRIER_INSTR_OFFSETS
	.align		4
.L_35:
        /*ab98*/ 	.byte	0x04, 0x39
        /*ab9a*/ 	.short	(.L_37 - .L_36)


	//   ....[0]....
.L_36:
        /*ab9c*/ 	.word	0x00000320
        /*aba0*/ 	.word	0x000000ff
        /*aba4*/ 	.word	0x00000000
        /*aba8*/ 	.short	0x0100
        /*abaa*/ 	.byte	0x08
	.zero		1


	//   ....[1]....
        /*abac*/ 	.word	0x00000330
        /*abb0*/ 	.word	0x000000ff
        /*abb4*/ 	.word	0x00000028
        /*abb8*/ 	.short	0x0100
        /*abba*/ 	.byte	0x08
	.zero		1


	//   ....[2]....
        /*abbc*/ 	.word	0x00000340
        /*abc0*/ 	.word	0x000000ff
        /*abc4*/ 	.word	0x00000008
        /*abc8*/ 	.short	0x0100
        /*abca*/ 	.byte	0x08
	.zero		1


	//   ....[3]....
        /*abcc*/ 	.word	0x00000350
        /*abd0*/ 	.word	0x000000ff
        /*abd4*/ 	.word	0x00000030
        /*abd8*/ 	.short	0x0100
        /*abda*/ 	.byte	0x08
	.zero		1


	//   ....[4]....
        /*abdc*/ 	.word	0x00000360
        /*abe0*/ 	.word	0x000000ff
        /*abe4*/ 	.word	0x00000010
        /*abe8*/ 	.short	0x0100
        /*abea*/ 	.byte	0x08
	.zero		1


	//   ....[5]....
        /*abec*/ 	.word	0x00000370
        /*abf0*/ 	.word	0x000000ff
        /*abf4*/ 	.word	0x00000038
        /*abf8*/ 	.short	0x0100
        /*abfa*/ 	.byte	0x08
	.zero		1


	//   ....[6]....
        /*abfc*/ 	.word	0x00000380
        /*ac00*/ 	.word	0x000000ff
        /*ac04*/ 	.word	0x00000018
        /*ac08*/ 	.short	0x0100
        /*ac0a*/ 	.byte	0x08
	.zero		1


	//   ....[7]....
        /*ac0c*/ 	.word	0x00000390
        /*ac10*/ 	.word	0x000000ff
        /*ac14*/ 	.word	0x00000040
        /*ac18*/ 	.short	0x0100
        /*ac1a*/ 	.byte	0x08
	.zero		1


	//   ....[8]....
        /*ac1c*/ 	.word	0x000003a0
        /*ac20*/ 	.word	0x000000ff
        /*ac24*/ 	.word	0x00000020
        /*ac28*/ 	.short	0x0100
        /*ac2a*/ 	.byte	0x08
	.zero		1


	//   ....[9]....
        /*ac2c*/ 	.word	0x000003b0
        /*ac30*/ 	.word	0x000000ff
        /*ac34*/ 	.word	0x00000048
        /*ac38*/ 	.short	0x0100
        /*ac3a*/ 	.byte	0x08
	.zero		1


	//   ....[10]....
        /*ac3c*/ 	.word	0x00000770
        /*ac40*/ 	.word	0x000000ff
        /*ac44*/ 	.word	0x00000060
        /*ac48*/ 	.short	0x0100
        /*ac4a*/ 	.byte	0x07
	.zero		1


	//   ....[11]....
        /*ac4c*/ 	.word	0x000007a0
        /*ac50*/ 	.word	0x000000ff
        /*ac54*/ 	.word	0x00000068
        /*ac58*/ 	.short	0x0100
        /*ac5a*/ 	.byte	0x07
	.zero		1


	//   ....[12]....
        /*ac5c*/ 	.word	0x00001650
        /*ac60*/ 	.word	0x00000004
        /*ac64*/ 	.word	0x00000000
        /*ac68*/ 	.short	0x010a
        /*ac6a*/ 	.byte	0x3f
	.zero		1


	//   ....[13]....
        /*ac6c*/ 	.word	0x00001690
        /*ac70*/ 	.word	0x00000004
        /*ac74*/ 	.word	0x00000000
        /*ac78*/ 	.short	0x010a
        /*ac7a*/ 	.byte	0x3f
	.zero		1


	//   ....[14]....
        /*ac7c*/ 	.word	0x00010c90
        /*ac80*/ 	.word	0x00000003
        /*ac84*/ 	.word	0x00000000
        /*ac88*/ 	.short	0x010a
        /*ac8a*/ 	.byte	0x3f
	.zero		1


	//   ....[15]....
        /*ac8c*/ 	.word	0x00010cd0
        /*ac90*/ 	.word	0x00000003
        /*ac94*/ 	.word	0x00000000
        /*ac98*/ 	.short	0x010a
        /*ac9a*/ 	.byte	0x3f
	.zero		1


	//   ....[16]....
        /*ac9c*/ 	.word	0x00020d50
        /*aca0*/ 	.word	0x00000003
        /*aca4*/ 	.word	0x00000000
        /*aca8*/ 	.short	0x0101
        /*acaa*/ 	.byte	0x3f
	.zero		1


	//   ....[17]....
        /*acac*/ 	.word	0x00020f80
        /*acb0*/ 	.word	0x00000000
        /*acb4*/ 	.word	0x00000000
        /*acb8*/ 	.short	0x0101
        /*acba*/ 	.byte	0x3f
	.zero		1


	//   ....[18]....
        /*acbc*/ 	.word	0x000323b0
        /*acc0*/ 	.word	0x0000000f
        /*acc4*/ 	.word	0x00000028
        /*acc8*/ 	.short	0x010a
        /*acca*/ 	.byte	0x3f
	.zero		1


	//   ....[19]....
        /*accc*/ 	.word	0x00032980
        /*acd0*/ 	.word	0x00000003
        /*acd4*/ 	.word	0x00000068
        /*acd8*/ 	.short	0x0101
        /*acda*/ 	.byte	0x3f
	.zero		1


	//   ....[20]....
        /*acdc*/ 	.word	0x00033170
        /*ace0*/ 	.word	0x00000005
        /*ace4*/ 	.word	0x00000000
        /*ace8*/ 	.short	0x010a
        /*acea*/ 	.byte	0x3f
	.zero		1


	//   ....[21]....
        /*acec*/ 	.word	0x00033200
        /*acf0*/ 	.word	0x00000007
        /*acf4*/ 	.word	0x00000000
        /*acf8*/ 	.short	0x010a
        /*acfa*/ 	.byte	0x3f
	.zero		1


	//   ....[22]....
        /*acfc*/ 	.word	0x00033290
        /*ad00*/ 	.word	0x00000007
        /*ad04*/ 	.word	0x00000000
        /*ad08*/ 	.short	0x010a
        /*ad0a*/ 	.byte	0x3f
	.zero		1


	//   ....[23]....
        /*ad0c*/ 	.word	0x00033320
        /*ad10*/ 	.word	0x00000007
        /*ad14*/ 	.word	0x00000000
        /*ad18*/ 	.short	0x010a
        /*ad1a*/ 	.byte	0x3f
	.zero		1


	//   ....[24]....
        /*ad1c*/ 	.word	0x000333b0
        /*ad20*/ 	.word	0x00000003
        /*ad24*/ 	.word	0x00000000
        /*ad28*/ 	.short	0x010a
        /*ad2a*/ 	.byte	0x3f
	.zero		1


	//   ....[25]....
        /*ad2c*/ 	.word	0x00033410
        /*ad30*/ 	.word	0x00000004
        /*ad34*/ 	.word	0x00000000
        /*ad38*/ 	.short	0x010a
        /*ad3a*/ 	.byte	0x3f
	.zero		1


	//   ....[26]....
        /*ad3c*/ 	.word	0x00033460
        /*ad40*/ 	.word	0x00000003
        /*ad44*/ 	.word	0x00000000
        /*ad48*/ 	.short	0x010a
        /*ad4a*/ 	.byte	0x3f
	.zero		1


	//   ....[27]....
        /*ad4c*/ 	.word	0x00033530
        /*ad50*/ 	.word	0x0000000f
        /*ad54*/ 	.word	0x00000028
        /*ad58*/ 	.short	0x010a
        /*ad5a*/ 	.byte	0x3f
	.zero		1


	//   ....[28]....
        /*ad5c*/ 	.word	0x00033600
        /*ad60*/ 	.word	0x00000005
        /*ad64*/ 	.word	0x00000000
        /*ad68*/ 	.short	0x010a
        /*ad6a*/ 	.byte	0x3f
	.zero		1


	//   ....[29]....
        /*ad6c*/ 	.word	0x00033650
        /*ad70*/ 	.word	0x00000007
        /*ad74*/ 	.word	0x00000000
        /*ad78*/ 	.short	0x010a
        /*ad7a*/ 	.byte	0x3f
	.zero		1


	//   ....[30]....
        /*ad7c*/ 	.word	0x000336a0
        /*ad80*/ 	.word	0x00000007
        /*ad84*/ 	.word	0x00000000
        /*ad88*/ 	.short	0x010a
        /*ad8a*/ 	.byte	0x3f
	.zero		1


	//   ....[31]....
        /*ad8c*/ 	.word	0x000336f0
        /*ad90*/ 	.word	0x00000007
        /*ad94*/ 	.word	0x00000000
        /*ad98*/ 	.short	0x010a
        /*ad9a*/ 	.byte	0x3f
	.zero		1


	//----- nvinfo : EIATTR_NUM_MBARRIERS
	.align		4
.L_37:
        /*ad9c*/ 	.byte	0x03, 0x38
        /*ad9e*/ 	.short	0x000c


	//----- nvinfo : EIATTR_EXIT_INSTR_OFFSETS
	.align		4
        /*ada0*/ 	.byte	0x04, 0x1c
        /*ada2*/ 	.short	(.L_39 - .L_38)


	//   ....[0]....
.L_38:
        /*ada4*/ 	.word	0x00000a50


	//   ....[1]....
        /*ada8*/ 	.word	0x000012e0


	//   ....[2]....
        /*adac*/ 	.word	0x00031a30


	//   ....[3]....
        /*adb0*/ 	.word	0x00032050


	//   ....[4]....
        /*adb4*/ 	.word	0x00033400


	//----- nvinfo : EIATTR_MAX_THREADS
	.align		4
.L_39:
        /*adb8*/ 	.byte	0x04, 0x05
        /*adba*/ 	.short	(.L_41 - .L_40)
.L_40:
        /*adbc*/ 	.word	0x00000180
        /*adc0*/ 	.word	0x00000001
        /*adc4*/ 	.word	0x00000001


	//----- nvinfo : EIATTR_CRS_STACK_SIZE
	.align		4
.L_41:
        /*adc8*/ 	.byte	0x04, 0x1e
        /*adca*/ 	.short	(.L_43 - .L_42)
.L_42:
        /*adcc*/ 	.word	0x00000000


	//----- nvinfo : EIATTR_CBANK_PARAM_SIZE
	.align		4
.L_43:
        /*add0*/ 	.byte	0x03, 0x19
        /*add2*/ 	.short	0x0470


	//----- nvinfo : EIATTR_PARAM_CBANK
	.align		4
        /*add4*/ 	.byte	0x04, 0x0a
        /*add6*/ 	.short	(.L_45 - .L_44)
	.align		4
.L_44:
        /*add8*/ 	.word	index@(.nv.constant0._ZN7cutlass13device_kernelINS_4gemm6kernel13GemmUniversalIN4cute5tupleIJiiiiEEENS1_10collective13CollectiveMmaINS1_34MainloopSm90TmaGmmaWarpSpecializedILi5ENS5_IJNS4_1CILi1EEENSA_ILi2EEESB_EEENS1_35KernelTmaWarpSpecializedCooperativeEEENS5_IJNSA_ILi256EEESG_NSA_ILi128EEEEEENS_10tfloat32_tENS5_IJlSB_lEEESJ_SK_NS4_8TiledMMAINS4_8MMA_AtomIJNS4_4SM904GMMA30MMA_64x256x8_F32TF32TF32_SS_TNILNSO_7ScaleInE1ELSQ_1EEEEEENS4_6LayoutINS5_IJSC_SB_SB_EEENS5_IJSB_NSA_ILi0EEESV_EEEEENS5_IJNS4_10UnderscoreESY_SY_EEEEENS4_23SM90_TMA_LOAD_MULTICASTENS4_14ComposedLayoutINS4_7SwizzleILi3ELi4ELi3EEENS4_18smem_ptr_flag_bitsILi32EEENST_INS5_IJNSA_ILi8EEENSA_ILi32EEEEEENS5_IJS18_SB_EEEEEEEvNS4_8identityENS4_13SM90_TMA_LOADES1C_vS1D_EENS_8epilogue10collective6detail29Sm90TmaWarpSpecializedAdapterINS1H_15DefaultEpilogueISJ_SK_SK_NS1G_6thread17LinearCombinationISJ_Li1EffLNS1L_9ScaleType4KindE0ELNS_15FloatRoundStyleE2ESJ_EENS1_15EpilogueDefaultEEEEEvvEEEEvNT_6ParamsE)
        /*addc*/ 	.short	0x0210
        /*adde*/ 	.short	0x0470


	//----- nvinfo : EIATTR_SW_WAR
	.align		4
.L_45:
        /*ade0*/ 	.byte	0x04, 0x36
        /*ade2*/ 	.short	(.L_47 - .L_46)
.L_46:
        /*ade4*/ 	.word	0x00000008
.L_47:


//--------------------- .nv.callgraph             --------------------------
	.section	.nv.callgraph,"",@"SHT_CUDA_CALLGRAPH"
	.align	4
	.sectionentsize	8
	.align		4
        /*0000*/ 	.word	0x00000000
	.align		4
        /*0004*/ 	.word	0xffffffff
	.align		4
        /*0008*/ 	.word	index@(_ZN7cutlass13device_kernelINS_4gemm6kernel13GemmUniversalIN4cute5tupleIJiiiiEEENS1_10collective13CollectiveMmaINS1_34MainloopSm90TmaGmmaWarpSpecializedILi5ENS5_IJNS4_1CILi1EEENSA_ILi2EEESB_EEENS1_35KernelTmaWarpSpecializedCooperativeEEENS5_IJNSA_ILi256EEESG_NSA_ILi128EEEEEENS_10tfloat32_tENS5_IJlSB_lEEESJ_SK_NS4_8TiledMMAINS4_8MMA_AtomIJNS4_4SM904GMMA30MMA_64x256x8_F32TF32TF32_SS_TNILNSO_7ScaleInE1ELSQ_1EEEEEENS4_6LayoutINS5_IJSC_SB_SB_EEENS5_IJSB_NSA_ILi0EEESV_EEEEENS5_IJNS4_10UnderscoreESY_SY_EEEEENS4_23SM90_TMA_LOAD_MULTICASTENS4_14ComposedLayoutINS4_7SwizzleILi3ELi4ELi3EEENS4_18smem_ptr_flag_bitsILi32EEENST_INS5_IJNSA_ILi8EEENSA_ILi32EEEEEENS5_IJS18_SB_EEEEEEEvNS4_8identityENS4_13SM90_TMA_LOADES1C_vS1D_EENS_8epilogue10collective6detail29Sm90TmaWarpSpecializedAdapterINS1H_15DefaultEpilogueISJ_SK_SK_NS1G_6thread17LinearCombinationISJ_Li1EffLNS1L_9ScaleType4KindE0ELNS_15FloatRoundStyleE2ESJ_EENS1_15EpilogueDefaultEEEEEvvEEEEvNT_6ParamsE)
	.align		4
        /*000c*/ 	.word	index@(__assertfail)
	.align		4
        /*0010*/ 	.word	0x00000000
	.align		4
        /*0014*/ 	.word	0xfffffffe
	.align		4
        /*0018*/ 	.word	0x00000000
	.align		4
        /*001c*/ 	.word	0xfffffffd
	.align		4
        /*0020*/ 	.word	0x00000000
	.align		4
        /*0024*/ 	.word	0xfffffffc


//--------------------- .nv.constant4             --------------------------
	.section	.nv.constant4,"a",@progbits
	.align	8
	.align		8
.nv.constant4:
        /*0000*/ 	.dword	__assertfail
	.align		8
        /*0008*/ 	.dword	__unnamed_1
	.align		8
        /*0010*/ 	.dword	_ZN39_INTERNAL_66b6c3a6_4_k_cu_c3b6f319_63374cuda3std3__45__cpo5beginE
	.align		8
        /*0018*/ 	.dword	_ZN39_INTERNAL_66b6c3a6_4_k_cu_c3b6f319_63374cuda3std3__45__cpo3endE
	.align		8
        /*0020*/ 	.dword	_ZN39_INTERNAL_66b6c3a6_4_k_cu_c3b6f319_63374cuda3std3__45__cpo6cbeginE
	.align		8
        /*0028*/ 	.dword	_ZN39_INTERNAL_66b6c3a6_4_k_cu_c3b6f319_63374cuda3std3__45__cpo4cendE
	.align		8
        /*0030*/ 	.dword	_ZN39_INTERNAL_66b6c3a6_4_k_cu_c3b6f319_63374cuda3std3__441_GLOBAL__N__66b6c3a6_4_k_cu_c3b6f319_63376ignoreE
	.align		8
        /*0038*/ 	.dword	_ZN39_INTERNAL_66b6c3a6_4_k_cu_c3b6f319_63374cuda3std3__419piecewise_constructE
	.align		8
        /*0040*/ 	.dword	_ZN39_INTERNAL_66b6c3a6_4_k_cu_c3b6f319_63374cuda3std3__48in_placeE
	.align		8
        /*0048*/ 	.dword	_ZN39_INTERNAL_66b6c3a6_4_k_cu_c3b6f319_63374cuda3std6ranges3__45__cpo4swapE
	.align		8
        /*0050*/ 	.dword	_ZN39_INTERNAL_66b6c3a6_4_k_cu_c3b6f319_63374cuda3std6ranges3__45__cpo9iter_moveE
	.align		8
        /*0058*/ 	.dword	_ZN39_INTERNAL_66b6c3a6_4_k_cu_c3b6f319_63374cute7productE
	.align		8
        /*0060*/ 	.dword	_ZN39_INTERNAL_66b6c3a6_4_k_cu_c3b6f319_63374cute1_E
	.align		8
        /*0068*/ 	.dword	$str$22
	.align		8
        /*0070*/ 	.dword	$str$23


//--------------------- .text._ZN7cutlass13device_kernelINS_4gemm6kernel13GemmUniversalIN4cute5tupleIJiiiiEEENS1_10collective13CollectiveMmaINS1_34MainloopSm90TmaGmmaWarpSpecializedILi5ENS5_IJNS4_1CILi1EEENSA_ILi2EEESB_EEENS1_35KernelTmaWarpSpecializedCooperativeEEENS5_IJNSA_ILi256EEESG_NSA_ILi128EEEEEENS_10tfloat32_tENS5_IJlSB_lEEESJ_SK_NS4_8TiledMMAINS4_8MMA_AtomIJNS4_4SM904GMMA30MMA_64x256x8_F32TF32TF32_SS_TNILNSO_7ScaleInE1ELSQ_1EEEEEENS4_6LayoutINS5_IJSC_SB_SB_EEENS5_IJSB_NSA_ILi0EEESV_EEEEENS5_IJNS4_10UnderscoreESY_SY_EEEEENS4_23SM90_TMA_LOAD_MULTICASTENS4_14ComposedLayoutINS4_7SwizzleILi3ELi4ELi3EEENS4_18smem_ptr_flag_bitsILi32EEENST_INS5_IJNSA_ILi8EEENSA_ILi32EEEEEENS5_IJS18_SB_EEEEEEEvNS4_8identityENS4_13SM90_TMA_LOADES1C_vS1D_EENS_8epilogue10collective6detail29Sm90TmaWarpSpecializedAdapterINS1H_15DefaultEpilogueISJ_SK_SK_NS1G_6thread17LinearCombinationISJ_Li1EffLNS1L_9ScaleType4KindE0ELNS_15FloatRoundStyleE2ESJ_EENS1_15EpilogueDefaultEEEEEvvEEEEvNT_6ParamsE --------------------------
	.section	.text._ZN7cutlass13device_kernelINS_4gemm6kernel13GemmUniversalIN4cute5tupleIJiiiiEEENS1_10collective13CollectiveMmaINS1_34MainloopSm90TmaGmmaWarpSpecializedILi5ENS5_IJNS4_1CILi1EEENSA_ILi2EEESB_EEENS1_35KernelTmaWarpSpecializedCooperativeEEENS5_IJNSA_ILi256EEESG_NSA_ILi128EEEEEENS_10tfloat32_tENS5_IJlSB_lEEESJ_SK_NS4_8TiledMMAINS4_8MMA_AtomIJNS4_4SM904GMMA30MMA_64x256x8_F32TF32TF32_SS_TNILNSO_7ScaleInE1ELSQ_1EEEEEENS4_6LayoutINS5_IJSC_SB_SB_EEENS5_IJSB_NSA_ILi0EEESV_EEEEENS5_IJNS4_10UnderscoreESY_SY_EEEEENS4_23SM90_TMA_LOAD_MULTICASTENS4_14ComposedLayoutINS4_7SwizzleILi3ELi4ELi3EEENS4_18smem_ptr_flag_bitsILi32EEENST_INS5_IJNSA_ILi8EEENSA_ILi32EEEEEENS5_IJS18_SB_EEEEEEEvNS4_8identityENS4_13SM90_TMA_LOADES1C_vS1D_EENS_8epilogue10collective6detail29Sm90TmaWarpSpecializedAdapterINS1H_15DefaultEpilogueISJ_SK_SK_NS1G_6thread17LinearCombinationISJ_Li1EffLNS1L_9ScaleType4KindE0ELNS_15FloatRoundStyleE2ESJ_EENS1_15EpilogueDefaultEEEEEvvEEEEvNT_6ParamsE,"ax",@progbits
	.align	128
.text._ZN7cutlass13device_kernelINS_4gemm6kernel13GemmUniversalIN4cute5tupleIJiiiiEEENS1_10collective13CollectiveMmaINS1_34MainloopSm90TmaGmmaWarpSpecializedILi5ENS5_IJNS4_1CILi1EEENSA_ILi2EEESB_EEENS1_35KernelTmaWarpSpecializedCooperativeEEENS5_IJNSA_ILi256EEESG_NSA_ILi128EEEEEENS_10tfloat32_tENS5_IJlSB_lEEESJ_SK_NS4_8TiledMMAINS4_8MMA_AtomIJNS4_4SM904GMMA30MMA_64x256x8_F32TF32TF32_SS_TNILNSO_7ScaleInE1ELSQ_1EEEEEENS4_6LayoutINS5_IJSC_SB_SB_EEENS5_IJSB_NSA_ILi0EEESV_EEEEENS5_IJNS4_10UnderscoreESY_SY_EEEEENS4_23SM90_TMA_LOAD_MULTICASTENS4_14ComposedLayoutINS4_7SwizzleILi3ELi4ELi3EEENS4_18smem_ptr_flag_bitsILi32EEENST_INS5_IJNSA_ILi8EEENSA_ILi32EEEEEENS5_IJS18_SB_EEEEEEEvNS4_8identityENS4_13SM90_TMA_LOADES1C_vS1D_EENS_8epilogue10collective6detail29Sm90TmaWarpSpecializedAdapterINS1H_15DefaultEpilogueISJ_SK_SK_NS1G_6thread17LinearCombinationISJ_Li1EffLNS1L_9ScaleType4KindE0ELNS_15FloatRoundStyleE2ESJ_EENS1_15EpilogueDefaultEEEEEvvEEEEvNT_6ParamsE:
        .type           _ZN7cutlass13device_kernelINS_4gemm6kernel13GemmUniversalIN4cute5tupleIJiiiiEEENS1_10collective13CollectiveMmaINS1_34MainloopSm90TmaGmmaWarpSpecializedILi5ENS5_IJNS4_1CILi1EEENSA_ILi2EEESB_EEENS1_35KernelTmaWarpSpecializedCooperativeEEENS5_IJNSA_ILi256EEESG_NSA_ILi128EEEEEENS_10tfloat32_tENS5_IJlSB_lEEESJ_SK_NS4_8TiledMMAINS4_8MMA_AtomIJNS4_4SM904GMMA30MMA_64x256x8_F32TF32TF32_SS_TNILNSO_7ScaleInE1ELSQ_1EEEEEENS4_6LayoutINS5_IJSC_SB_SB_EEENS5_IJSB_NSA_ILi0EEESV_EEEEENS5_IJNS4_10UnderscoreESY_SY_EEEEENS4_23SM90_TMA_LOAD_MULTICASTENS4_14ComposedLayoutINS4_7SwizzleILi3ELi4ELi3EEENS4_18smem_ptr_flag_bitsILi32EEENST_INS5_IJNSA_ILi8EEENSA_ILi32EEEEEENS5_IJS18_SB_EEEEEEEvNS4_8identityENS4_13SM90_TMA_LOADES1C_vS1D_EENS_8epilogue10collective6detail29Sm90TmaWarpSpecializedAdapterINS1H_15DefaultEpilogueISJ_SK_SK_NS1G_6thread17LinearCombinationISJ_Li1EffLNS1L_9ScaleType4KindE0ELNS_15FloatRoundStyleE2ESJ_EENS1_15EpilogueDefaultEEEEEvvEEEEvNT_6ParamsE,@function
        .size           _ZN7cutlass13device_kernelINS_4gemm6kernel13GemmUniversalIN4cute5tupleIJiiiiEEENS1_10collective13CollectiveMmaINS1_34MainloopSm90TmaGmmaWarpSpecializedILi5ENS5_IJNS4_1CILi1EEENSA_ILi2EEESB_EEENS1_35KernelTmaWarpSpecializedCooperativeEEENS5_IJNSA_ILi256EEESG_NSA_ILi128EEEEEENS_10tfloat32_tENS5_IJlSB_lEEESJ_SK_NS4_8TiledMMAINS4_8MMA_AtomIJNS4_4SM904GMMA30MMA_64x256x8_F32TF32TF32_SS_TNILNSO_7ScaleInE1ELSQ_1EEEEEENS4_6LayoutINS5_IJSC_SB_SB_EEENS5_IJSB_NSA_ILi0EEESV_EEEEENS5_IJNS4_10UnderscoreESY_SY_EEEEENS4_23SM90_TMA_LOAD_MULTICASTENS4_14ComposedLayoutINS4_7SwizzleILi3ELi4ELi3EEENS4_18smem_ptr_flag_bitsILi32EEENST_INS5_IJNSA_ILi8EEENSA_ILi32EEEEEENS5_IJS18_SB_EEEEEEEvNS4_8identityENS4_13SM90_TMA_LOADES1C_vS1D_EENS_8epilogue10collective6detail29Sm90TmaWarpSpecializedAdapterINS1H_15DefaultEpilogueISJ_SK_SK_NS1G_6thread17LinearCombinationISJ_Li1EffLNS1L_9ScaleType4KindE0ELNS_15FloatRoundStyleE2ESJ_EENS1_15EpilogueDefaultEEEEEvvEEEEvNT_6ParamsE,(.L_x_583 - _ZN7cutlass13device_kernelINS_4gemm6kernel13GemmUniversalIN4cute5tupleIJiiiiEEENS1_10collective13CollectiveMmaINS1_34MainloopSm90TmaGmmaWarpSpecializedILi5ENS5_IJNS4_1CILi1EEENSA_ILi2EEESB_EEENS1_35KernelTmaWarpSpecializedCooperativeEEENS5_IJNSA_ILi256EEESG_NSA_ILi128EEEEEENS_10tfloat32_tENS5_IJlSB_lEEESJ_SK_NS4_8TiledMMAINS4_8MMA_AtomIJNS4_4SM904GMMA30MMA_64x256x8_F32TF32TF32_SS_TNILNSO_7ScaleInE1ELSQ_1EEEEEENS4_6LayoutINS5_IJSC_SB_SB_EEENS5_IJSB_NSA_ILi0EEESV_EEEEENS5_IJNS4_10UnderscoreESY_SY_EEEEENS4_23SM90_TMA_LOAD_MULTICASTENS4_14ComposedLayoutINS4_7SwizzleILi3ELi4ELi3EEENS4_18smem_ptr_flag_bitsILi32EEENST_INS5_IJNSA_ILi8EEENSA_ILi32EEEEEENS5_IJS18_SB_EEEEEEEvNS4_8identityENS4_13SM90_TMA_LOADES1C_vS1D_EENS_8epilogue10collective6detail29Sm90TmaWarpSpecializedAdapterINS1H_15DefaultEpilogueISJ_SK_SK_NS1G_6thread17LinearCombinationISJ_Li1EffLNS1L_9ScaleType4KindE0ELNS_15FloatRoundStyleE2ESJ_EENS1_15EpilogueDefaultEEEEEvvEEEEvNT_6ParamsE)
        .other          _ZN7cutlass13device_kernelINS_4gemm6kernel13GemmUniversalIN4cute5tupleIJiiiiEEENS1_10collective13CollectiveMmaINS1_34MainloopSm90TmaGmmaWarpSpecializedILi5ENS5_IJNS4_1CILi1EEENSA_ILi2EEESB_EEENS1_35KernelTmaWarpSpecializedCooperativeEEENS5_IJNSA_ILi256EEESG_NSA_ILi128EEEEEENS_10tfloat32_tENS5_IJlSB_lEEESJ_SK_NS4_8TiledMMAINS4_8MMA_AtomIJNS4_4SM904GMMA30MMA_64x256x8_F32TF32TF32_SS_TNILNSO_7ScaleInE1ELSQ_1EEEEEENS4_6LayoutINS5_IJSC_SB_SB_EEENS5_IJSB_NSA_ILi0EEESV_EEEEENS5_IJNS4_10UnderscoreESY_SY_EEEEENS4_23SM90_TMA_LOAD_MULTICASTENS4_14ComposedLayoutINS4_7SwizzleILi3ELi4ELi3EEENS4_18smem_ptr_flag_bitsILi32EEENST_INS5_IJNSA_ILi8EEENSA_ILi32EEEEEENS5_IJS18_SB_EEEEEEEvNS4_8identityENS4_13SM90_TMA_LOADES1C_vS1D_EENS_8epilogue10collective6detail29Sm90TmaWarpSpecializedAdapterINS1H_15DefaultEpilogueISJ_SK_SK_NS1G_6thread17LinearCombinationISJ_Li1EffLNS1L_9ScaleType4KindE0ELNS_15FloatRoundStyleE2ESJ_EENS1_15EpilogueDefaultEEEEEvvEEEEvNT_6ParamsE,@"STO_CUDA_ENTRY STV_DEFAULT"
_ZN7cutlass13device_kernelINS_4gemm6kernel13GemmUniversalIN4cute5tupleIJiiiiEEENS1_10collective13CollectiveMmaINS1_34MainloopSm90TmaGmmaWarpSpecializedILi5ENS5_IJNS4_1CILi1EEENSA_ILi2EEESB_EEENS1_35KernelTmaWarpSpecializedCooperativeEEENS5_IJNSA_ILi256EEESG_NSA_ILi128EEEEEENS_10tfloat32_tENS5_IJlSB_lEEESJ_SK_NS4_8TiledMMAINS4_8MMA_AtomIJNS4_4SM904GMMA30MMA_64x256x8_F32TF32TF32_SS_TNILNSO_7ScaleInE1ELSQ_1EEEEEENS4_6LayoutINS5_IJSC_SB_SB_EEENS5_IJSB_NSA_ILi0EEESV_EEEEENS5_IJNS4_10UnderscoreESY_SY_EEEEENS4_23SM90_TMA_LOAD_MULTICASTENS4_14ComposedLayoutINS4_7SwizzleILi3ELi4ELi3EEENS4_18smem_ptr_flag_bitsILi32EEENST_INS5_IJNSA_ILi8EEENSA_ILi32EEEEEENS5_IJS18_SB_EEEEEEEvNS4_8identityENS4_13SM90_TMA_LOADES1C_vS1D_EENS_8epilogue10collective6detail29Sm90TmaWarpSpecializedAdapterINS1H_15DefaultEpilogueISJ_SK_SK_NS1G_6thread17LinearCombinationISJ_Li1EffLNS1L_9ScaleType4KindE0ELNS_15FloatRoundStyleE2ESJ_EENS1_15EpilogueDefaultEEEEEvvEEEEvNT_6ParamsE:
[----:B------:R-:W0:Y:S02]  /*0000*/  LDC R1, c[0x0][0x28] ;  /* 0x00000a00ff017b82 */ /* 0x000e240000000800 */
[----:B0-----:R-:W-:Y:S01]  /*0010*/  VIADD R1, R1, 0xffffe820 ;  /* 0xffffe82001017836 */ /* 0x001fe20000000000 */
[----:B------:R-:W0:Y:S01]  /*0020*/  S2R R5, SR_TID.X ;  /* 0x0000000000057919 */ /* 0x000e220000002100 */
[----:B------:R-:W-:Y:S01]  /*0030*/  ELECT P0, URZ, PT ;  /* 0x00000000003f782f */ /* 0x000fe20003800000 */
[----:B------:R-:W-:Y:S01]  /*0040*/  BSSY B0, `(.L_x_0) ;  /* 0x0000015000007945 */ /* 0x000fe20003800000 */
[--C-:B0-----:R-:W-:Y:S02]  /*0050*/  SHF.R.U32.HI R0, RZ, 0x5, R5.reuse ;  /* 0x00000005ff007819 */ /* 0x101fe40000011605 */
[----:B------:R-:W-:-:S03]  /*0060*/  SHF.R.U32.HI R2, RZ, 0x7, R5 ;  /* 0x00000007ff027819 */ /* 0x000fc60000011605 */
[----:B------:R-:W0:Y:S04]  /*0070*/  SHFL.IDX PT, R3, R0, RZ, 0x1f ;  /* 0x00001fff00037589 */ /* 0x000e2800000e0000 */
[----:B------:R-:W1:Y:S01]  /*0080*/  SHFL.IDX PT, R2, R2, RZ, 0x1f ;  /* 0x00001fff02027589 */ /* 0x000e6200000e0000 */
[----:B0-----:R-:W-:Y:S02]  /*0090*/  R2UR UR9, R3 ;  /* 0x00000000030972ca */ /* 0x001fe400000e0000 */
[----:B-1----:R-:W-:-:S11]  /*00a0*/  R2UR UR5, R2 ;  /* 0x00000000020572ca */ /* 0x002fd600000e0000 */
[----:B------:R-:W-:Y:S02]  /*00b0*/  USHF.R.S32.HI UR4, URZ, 0x1f, UR9 ;  /* 0x0000001f3f047899 */ /* 0x000fe40008011409 */
[----:B------:R-:W-:Y:S02]  /*00c0*/  ISETP.NE.OR P0, PT, RZ, UR9, !P0 ;  /* 0x00000009ff007c0c */ /* 0x000fe4000c705670 */
[----:B------:R-:W-:-:S04]  /*00d0*/  ULEA.HI UR4, UR4, UR9, URZ, 0x2 ;  /* 0x0000000904047291 */ /* 0x000fc8000f8f103f */
[----:B------:R-:W-:-:S04]  /*00e0*/  ULOP3.LUT UR4, UR4, 0xfffffffc, URZ, 0xc0, !UPT ;  /* 0xfffffffc04047892 */ /* 0x000fc8000f8ec03f */
[----:B------:R-:W-:-:S03]  /*00f0*/  UIADD3 UR9, UR9, -UR4, URZ ;  /* 0x8000000409097290 */ /* 0x000fc6000fffe03f */
[----:B------:R-:W-:Y:S09]  /*0100*/  @P0 BRA `(.L_x_1) ;  /* 0x0000000000200947 */ /* 0x000ff20003800000 */
[----:B------:R-:W-:Y:S02]  /*0110*/  ULDC.64 UR6, c[0x0][0x198] ;  /* 0x0000660000067ab9 */ /* 0x000fe40000000a00 */
[----:B------:R-:W-:Y:S02]  /*0120*/  UIADD3 UR10, UP0, UR6, 0xf0, URZ ;  /* 0x000000f0060a7890 */ /* 0x000fe4000ff1e03f */
[----:B------:R-:W-:Y:S02]  /*0130*/  UIADD3 UR6, UP1, UR6, 0x1f0, URZ ;  /* 0x000001f006067890 */ /* 0x000fe4000ff3e03f */
[----:B------:R-:W-:Y:S02]  /*0140*/  UIADD3.X UR11, URZ, UR7, URZ, UP0, !UPT ;  /* 0x000000073f0b7290 */ /* 0x000fe400087fe43f */
[----:B------:R-:W-:-:S07]  /*0150*/  UIADD3.X UR7, URZ, UR7, URZ, UP1, !UPT ;  /* 0x000000073f077290 */ /* 0x000fce0008ffe43f */
[----:B------:R0:W-:Y:S02]  /*0160*/  UTMACCTL.PF [UR10] ;  /* 0x000000000a0079b9 */ /* 0x0001e40008040000 */
[----:B------:R0:W-:Y:S02]  /*0170*/  UTMACCTL.PF [UR6] ;  /* 0x00000000060079b9 */ /* 0x0001e40008040000 */
[----:B0-----:R-:W-:Y:S01]  /*0180*/  NOP ;  /* 0x0000000000007918 */ /* 0x001fe20000000000 */
.L_x_1:
[----:B------:R-:W-:Y:S05]  /*0190*/  BSYNC B0 ;  /* 0x0000000000007941 */ /* 0x000fea0003800000 */
.L_x_0:
[----:B------:R-:W0:Y:S01]  /*01a0*/  SHFL.IDX PT, R2, R0, RZ, 0x1f ;  /* 0x00001fff00027589 */ /* 0x000e2200000e0000 */
[----:B------:R-:W-:Y:S01]  /*01b0*/  UISETP.NE.AND UP0, UPT, UR9, 0x3, UPT ;  /* 0x000000030900788c */ /* 0x000fe2000bf05270 */
[----:B------:R-:W-:Y:S01]  /*01c0*/  ISETP.NE.AND P2, PT, RZ, UR5, PT ;  /* 0x00000005ff007c0c */ /* 0x000fe2000bf45270 */
[----:B------:R-:W-:Y:S02]  /*01d0*/  UIADD3 UR16, UR5, -0x1, URZ ;  /* 0xffffffff05107890 */ /* 0x000fe4000fffe03f */
[----:B------:R-:W-:Y:S02]  /*01e0*/  UISETP.EQ.OR UP0, UPT, UR9, URZ, !UP0 ;  /* 0x0000003f0900728c */ /* 0x000fe4000c702670 */
[----:B------:R-:W-:Y:S02]  /*01f0*/  UISETP.GE.U32.AND UP1, UPT, UR16, 0x2, UPT ;  /* 0x000000021000788c */ /* 0x000fe4000bf26070 */
[----:B------:R-:W-:-:S04]  /*0200*/  UISETP.EQ.AND UP0, UPT, UR5, URZ, UP0 ;  /* 0x0000003f0500728c */ /* 0x000fc80008702270 */
[----:B------:R-:W-:-:S04]  /*0210*/  USEL UR37, URZ, 0x1, !UP0 ;  /* 0x000000013f257887 */ /* 0x000fc8000c000000 */
[----:B------:R-:W-:Y:S01]  /*0220*/  USEL UR37, UR37, 0x2, UP1 ;  /* 0x0000000225257887 */ /* 0x000fe20008800000 */
[----:B0-----:R-:W-:-:S13]  /*0230*/  ISETP.NE.AND P0, PT, R2, RZ, PT ;  /* 0x000000ff0200720c */ /* 0x001fda0003f05270 */
[----:B------:R-:W-:Y:S05]  /*0240*/  @P0 BRA `(.L_x_2) ;  /* 0x0000000000600947 */ /* 0x000fea0003800000 */
[----:B------:R-:W0:Y:S01]  /*0250*/  S2UR UR8, SR_CgaCtaId ;  /* 0x00000000000879c3 */ /* 0x000e220000008800 */
[----:B------:R-:W-:Y:S01]  /*0260*/  UMOV UR4, 0x400 ;  /* 0x0000040000047882 */ /* 0x000fe20000000000 */
[----:B------:R-:W-:Y:S01]  /*0270*/  UMOV UR5, 0x1 ;  /* 0x0000000100057882 */ /* 0x000fe20000000000 */
[----:B------:R-:W-:Y:S01]  /*0280*/  UMOV UR6, 0x4 ;  /* 0x0000000400067882 */ /* 0x000fe20000000000 */
[----:B------:R-:W-:Y:S01]  /*0290*/  ELECT P0, URZ, PT ;  /* 0x00000000003f782f */ /* 0x000fe20003800000 */
[----:B------:R-:W-:-:S04]  /*02a0*/  UIADD3 UR6, -UR6, 0x100000, URZ ;  /* 0x0010000006067890 */ /* 0x000fc8000fffe13f */
[----:B------:R-:W-:Y:S02]  /*02b0*/  USHF.L.U32 UR7, UR6, 0xb, URZ ;  /* 0x0000000b06077899 */ /* 0x000fe4000800063f */
[----:B------:R-:W-:Y:S02]  /*02c0*/  USHF.L.U32 UR6, UR6, 0x1, URZ ;  /* 0x0000000106067899 */ /* 0x000fe4000800063f */
[----:B0-----:R-:W-:Y:S02]  /*02d0*/  ULEA UR8, UR8, UR4, 0x18 ;  /* 0x0000000408087291 */ /* 0x001fe4000f8ec03f */
[----:B------:R-:W-:-:S04]  /*02e0*/  UIADD3 UR4, -UR5, 0x100000, URZ ;  /* 0x0010000005047890 */ /* 0x000fc8000fffe13f */
[----:B------:R-:W-:Y:S02]  /*02f0*/  USHF.L.U32 UR5, UR4, 0xb, URZ ;  /* 0x0000000b04057899 */ /* 0x000fe4000800063f */
[----:B------:R-:W-:Y:S01]  /*0300*/  USHF.L.U32 UR4, UR4, 0x1, URZ ;  /* 0x0000000104047899 */ /* 0x000fe2000800063f */
[----:B------:R-:W0:Y:S11]  /*0310*/  FENCE.VIEW.ASYNC.S ;  /* 0x00000000000073c6 */ /* 0x000e360000000000 */
[----:B0-----:R0:W1:Y:S01]  /*0320*/  SYNCS.EXCH.64 URZ, [UR8], UR4 ;  /* 0x00000004083f75b2 */ /* 0x0010620008000100 */
[----:B------:R0:W2:Y:S01]  /*0330*/  SYNCS.EXCH.64 URZ, [UR8+0x28], UR6 ;  /* 0x00002806083f75b2 */ /* 0x0000a20008000100 */
[----:B------:R0:W3:Y:S01]  /*0340*/  SYNCS.EXCH.64 URZ, [UR8+0x8], UR4 ;  /* 0x00000804083f75b2 */ /* 0x0000e20008000100 */
[----:B------:R0:W4:Y:S01]  /*0350*/  SYNCS.EXCH.64 URZ, [UR8+0x30], UR6 ;  /* 0x00003006083f75b2 */ /* 0x0001220008000100 */
[----:B------:R0:W0:Y:S01]  /*0360*/  SYNCS.EXCH.64 URZ, [UR8+0x10], UR4 ;  /* 0x00001004083f75b2 */ /* 0x0000220008000100 */
[----:B------:R0:W0:Y:S01]  /*0370*/  SYNCS.EXCH.64 URZ, [UR8+0x38], UR6 ;  /* 0x00003806083f75b2 */ /* 0x0000220008000100 */
[----:B------:R0:W0:Y:S01]  /*0380*/  SYNCS.EXCH.64 URZ, [UR8+0x18], UR4 ;  /* 0x00001804083f75b2 */ /* 0x0000220008000100 */
[----:B------:R0:W0:Y:S01]  /*0390*/  SYNCS.EXCH.64 URZ, [UR8+0x40], UR6 ;  /* 0x00004006083f75b2 */ /* 0x0000220008000100 */
[----:B------:R0:W0:Y:S01]  /*03a0*/  SYNCS.EXCH.64 URZ, [UR8+0x20], UR4 ;  /* 0x00002004083f75b2 */ /* 0x0000220008000100 */
[----:B------:R0:W0:Y:S01]  /*03b0*/  SYNCS.EXCH.64 URZ, [UR8+0x48], UR6 ;  /* 0x00004806083f75b2 */ /* 0x0000220008000100 */
[----:B------:R-:W-:Y:S01]  /*03c0*/  NOP ;  /* 0x0000000000007918 */ /* 0x000fe20000000000 */
.L_x_2:
[----:B------:R-:W5:Y:S01]  /*03d0*/  S2UR UR10, SR_CTAID.Y ;  /* 0x00000000000a79c3 */ /* 0x000f620000002600 */
[----:B------:R-:W1:Y:S01]  /*03e0*/  SHFL.IDX PT, R0, R0, RZ, 0x1f ;  /* 0x00001fff00007589 */ /* 0x000e6200000e0000 */
[----:B------:R-:W-:Y:S02]  /*03f0*/  SHF.R.S32.HI R3, RZ, 0x1f, R5 ;  /* 0x0000001fff037819 */ /* 0x000fe40000011405 */
[----:B------:R-:W-:Y:S02]  /*0400*/  ELECT P0, URZ, PT ;  /* 0x00000000003f782f */ /* 0x000fe40003800000 */
[----:B------:R-:W-:Y:S01]  /*0410*/  SHF.R.S32.HI R7, RZ, 0x1f, R2 ;  /* 0x0000001fff077819 */ /* 0x000fe20000011402 */
[----:B0-----:R-:W-:Y:S01]  /*0420*/  ULDC UR4, c[0x0][0x154] ;  /* 0x0000550000047ab9 */ /* 0x001fe20000000800 */
[----:B------:R-:W-:Y:S01]  /*0430*/  LEA.HI R3, R3, R5, RZ, 0x7 ;  /* 0x0000000503037211 */ /* 0x000fe200078f38ff */
[----:B------:R-:W-:Y:S01]  /*0440*/  ULDC UR11, c[0x0][0x148] ;  /* 0x00005200000b7ab9 */ /* 0x000fe20000000800 */
[----:B------:R-:W0:Y:S01]  /*0450*/  S2UR UR13, SR_CTAID.X ;  /* 0x00000000000d79c3 */ /* 0x000e220000002500 */
[----:B------:R-:W-:Y:S01]  /*0460*/  LEA.HI R7, R7, R2, RZ, 0x2 ;  /* 0x0000000207077211 */ /* 0x000fe200078f10ff */
[----:B------:R-:W-:Y:S01]  /*0470*/  NOP ;  /* 0x0000000000007918 */ /* 0x000fe20000000000 */
[----:B------:R-:W-:Y:S01]  /*0480*/  LOP3.LUT R3, R3, 0xffffff80, RZ, 0xc0, !PT ;  /* 0xffffff8003037812 */ /* 0x000fe200078ec0ff */
[----:B------:R-:W-:Y:S01]  /*0490*/  NOP ;  /* 0x0000000000007918 */ /* 0x000fe20000000000 */
[----:B------:R-:W-:-:S03]  /*04a0*/  LOP3.LUT R7, R7, 0x3ffffffc, RZ, 0xc0, !PT ;  /* 0x3ffffffc07077812 */ /* 0x000fc600078ec0ff */
[----:B------:R-:W-:Y:S02]  /*04b0*/  IMAD.IADD R3, R5, 0x1, -R3 ;  /* 0x0000000105037824 */ /* 0x000fe400078e0a03 */
[----:B------:R-:W-:Y:S01]  /*04c0*/  IMAD.IADD R2, R2, 0x1, -R7 ;  /* 0x0000000102027824 */ /* 0x000fe200078e0a07 */
[----:B-----5:R-:W-:Y:S02]  /*04d0*/  I2FP.F32.U32 R4, UR10 ;  /* 0x0000000a00047c45 */ /* 0x020fe40008201000 */
[----:B-1----:R-:W-:Y:S02]  /*04e0*/  ISETP.NE.OR P0, PT, R0, RZ, !P0 ;  /* 0x000000ff0000720c */ /* 0x002fe40004705670 */
[----:B------:R-:W-:Y:S01]  /*04f0*/  SHF.R.S32.HI R0, RZ, 0x1f, R3 ;  /* 0x0000001fff007819 */ /* 0x000fe20000011403 */
[----:B------:R-:W-:Y:S01]  /*0500*/  FMUL R8, R4, UR4 ;  /* 0x0000000404087c20 */ /* 0x000fe20008400000 */
[----:B------:R-:W-:Y:S01]  /*0510*/  ULDC UR4, c[0x0][0x150] ;  /* 0x0000540000047ab9 */ /* 0x000fe20000000800 */
[----:B0-----:R-:W-:-:S02]  /*0520*/  I2FP.F32.U32 R4, UR13 ;  /* 0x0000000d00047c45 */ /* 0x001fc40008201000 */
[----:B------:R-:W-:Y:S02]  /*0530*/  LEA.HI R0, R0, R3, RZ, 0x3 ;  /* 0x0000000300007211 */ /* 0x000fe400078f18ff */
[----:B------:R-:W0:Y:S01]  /*0540*/  F2I.U32.TRUNC.NTZ R8, R8 ;  /* 0x0000000800087305 */ /* 0x000e22000020f000 */
[----:B------:R-:W-:Y:S01]  /*0550*/  FMUL R6, R4, UR4 ;  /* 0x0000000404067c20 */ /* 0x000fe20008400000 */
[--C-:B------:R-:W-:Y:S02]  /*0560*/  SHF.R.S32.HI R4, RZ, 0x3, R0.reuse ;  /* 0x00000003ff047819 */ /* 0x100fe40000011400 */
[----:B------:R-:W-:Y:S01]  /*0570*/  VOTEU.ALL UP0, P0 ;  /* 0x00000000003f7886 */ /* 0x000fe20000000000 */
[----:B------:R-:W-:Y:S01]  /*0580*/  SHF.R.S32.HI R5, RZ, 0x1f, R0 ;  /* 0x0000001fff057819 */ /* 0x000fe20000011400 */
[----:B------:R-:W-:Y:S01]  /*0590*/  UMOV UR4, 0x20 ;  /* 0x0000002000047882 */ /* 0x000fe20000000000 */
[----:B------:R-:W1:Y:S01]  /*05a0*/  LDC R0, c[0x0][0x140] ;  /* 0x00005000ff007b82 */ /* 0x000e620000000800 */
[----:B------:R-:W5:Y:S01]  /*05b0*/  F2I.U32.TRUNC.NTZ R6, R6 ;  /* 0x0000000600067305 */ /* 0x000f62000020f000 */
[----:B------:R-:W-:Y:S01]  /*05c0*/  LEA.HI R5, R5, R4, RZ, 0x2 ;  /* 0x0000000405057211 */ /* 0x000fe200078f10ff */
[----:B------:R-:W-:Y:S01]  /*05d0*/  @!UP0 UMOV UR7, 0x400 ;  /* 0x0000040000078882 */ /* 0x000fe20000000000 */
[----:B------:R-:W-:-:S04]  /*05e0*/  @!UP0 UIADD3 UR4, -UR4, 0x100000, URZ ;  /* 0x0010000004048890 */ /* 0x000fc8000fffe13f */
[----:B------:R-:W-:Y:S02]  /*05f0*/  @!UP0 USHF.L.U32 UR5, UR4, 0xb, URZ ;  /* 0x0000000b04058899 */ /* 0x000fe4000800063f */
[----:B------:R-:W-:Y:S01]  /*0600*/  @!UP0 USHF.L.U32 UR4, UR4, 0x1, URZ ;  /* 0x0000000104048899 */ /* 0x000fe2000800063f */
[----:B------:R-:W-:Y:S01]  /*0610*/  LOP3.LUT R5, R5, 0xfffffffc, RZ, 0xc0, !PT ;  /* 0xfffffffc05057812 */ /* 0x000fe200078ec0ff */
[----:B------:R-:W-:Y:S01]  /*0620*/  VOTEU.ALL UP1, P0 ;  /* 0x00000000003f7886 */ /* 0x000fe20000020000 */
[----:B------:R-:W2:Y:S01]  /*0630*/  @!UP0 S2UR UR8, SR_CgaCtaId ;  /* 0x00000000000889c3 */ /* 0x000ea20000008800 */
[----:B0-----:R-:W-:Y:S02]  /*0640*/  R2UR UR12, R8 ;  /* 0x00000000080c72ca */ /* 0x001fe400000e0000 */
[----:B------:R-:W-:Y:S02]  /*0650*/  IADD3 R5, R4, -R5, RZ ;  /* 0x8000000504057210 */ /* 0x000fe40007ffe0ff */
[----:B-----5:R-:W-:-:S03]  /*0660*/  R2UR UR6, R6 ;  /* 0x00000000060672ca */ /* 0x020fc600000e0000 */
[----:B------:R-:W-:-:S06]  /*0670*/  IMAD R2, R2, 0x4, R5 ;  /* 0x0000000402027824 */ /* 0x000fcc00078e0205 */
[----:B------:R-:W-:Y:S01]  /*0680*/  UIADD3 UR12, -UR12, URZ, URZ ;  /* 0x0000003f0c0c7290 */ /* 0x000fe2000fffe13f */
[----:B------:R-:W-:Y:S02]  /*0690*/  SHF.L.U32 R5, R2, 0x2, RZ ;  /* 0x0000000202057819 */ /* 0x000fe400000006ff */
[----:B-1----:R-:W-:Y:S01]  /*06a0*/  ISETP.EQ.U32.AND P3, PT, R0, 0x1, PT ;  /* 0x000000010000780c */ /* 0x002fe20003f62070 */
[----:B------:R-:W-:Y:S01]  /*06b0*/  UIMAD UR14, UR11, UR12, UR10 ;  /* 0x0000000c0b0e72a4 */ /* 0x000fe2000f8e020a */
[----:B------:R-:W-:Y:S01]  /*06c0*/  LOP3.LUT R152, R2, 0xc, R5, 0x78, !PT ;  /* 0x0000000c02987812 */ /* 0x000fe200078e7805 */
[----:B------:R-:W-:Y:S02]  /*06d0*/  UIADD3 UR6, -UR6, URZ, URZ ;  /* 0x0000003f06067290 */ /* 0x000fe4000fffe13f */
[----:B--2---:R-:W-:Y:S02]  /*06e0*/  @!UP0 ULEA UR7, UR8, UR7, 0x18 ;  /* 0x0000000708078291 */ /* 0x004fe4000f8ec03f */
[----:B------:R-:W-:Y:S01]  /*06f0*/  ISETP.NE.AND P1, PT, R152, UR14, PT ;  /* 0x0000000e98007c0c */ /* 0x000fe2000bf25270 */
[----:B------:R-:W-:Y:S01]  /*0700*/  VOTEU.ALL UP0, P0 ;  /* 0x00000000003f7886 */ /* 0x000fe20000000000 */
[----:B------:R-:W-:Y:S01]  /*0710*/  ULDC UR8, c[0x0][0x144] ;  /* 0x0000510000087ab9 */ /* 0x000fe20000000800 */
[----:B------:R-:W-:Y:S01]  /*0720*/  LOP3.LUT P0, RZ, R3, 0x7, RZ, 0xc0, !PT ;  /* 0x0000000703ff7812 */ /* 0x000fe2000780c0ff */
[----:B------:R-:W-:-:S03]  /*0730*/  UIMAD UR8, UR8, UR6, UR13 ;  /* 0x00000006080872a4 */ /* 0x000fc6000f8e020d */
[----:B------:R-:W-:-:S03]  /*0740*/  ISETP.LT.U32.AND P0, PT, R152, 0x2, !P0 ;  /* 0x000000029800780c */ /* 0x000fc60004701070 */
[----:B------:R-:W-:Y:S01]  /*0750*/  ISETP.EQ.OR P1, PT, RZ, UR8, !P1 ;  /* 0x00000008ff007c0c */ /* 0x000fe2000cf22670 */
[----:B------:R-:W0:Y:S02]  /*0760*/  FENCE.VIEW.ASYNC.S ;  /* 0x00000000000073c6 */ /* 0x000e240000000000 */
[----:B0-----:R0:W1:Y:S01]  /*0770*/  @!UP0 SYNCS.EXCH.64 URZ, [UR7+0x60], UR4 ;  /* 0x00006004073f85b2 */ /* 0x0010620008000100 */
[----:B------:R-:W-:-:S04]  /*0780*/  PLOP3.LUT P0, PT, P0, P1, PT, 0x80, 0x0 ;  /* 0x000000000000781c */ /* 0x000fc80000703070 */
[----:B------:R-:W-:Y:S01]  /*0790*/  P2R R17, PR, RZ, 0x1 ;  /* 0x00000001ff117803 */ /* 0x000fe20000000000 */
[----:B------:R0:W2:Y:S01]  /*07a0*/  @!UP1 SYNCS.EXCH.64 URZ, [UR7+0x68], UR4 ;  /* 0x00006804073f95b2 */ /* 0x0000a20008000100 */
[----:B------:R-:W-:Y:S01]  /*07b0*/  NOP ;  /* 0x0000000000007918 */ /* 0x000fe20000000000 */
[----:B------:R-:W-:Y:S06]  /*07c0*/  @!P3 BRA `(.L_x_3) ;  /* 0x000000000008b947 */ /* 0x000fec0003800000 */
[----:B-1234-:R-:W-:Y:S01]  /*07d0*/  UCGABAR_ARV ;  /* 0x00000000000079c7 */ /* 0x01efe20008000000 */
[----:B------:R-:W-:Y:S05]  /*07e0*/  BRA `(.L_x_4) ;  /* 0x0000000000047947 */ /* 0x000fea0003800000 */
.L_x_3:
[----:B-1234-:R-:W-:Y:S01]  /*07f0*/  NOP ;  /* 0x0000000000007918 */ /* 0x01efe20000000000 */
.L_x_4:
[----:B0-----:R-:W-:Y:S01]  /*0800*/  ULDC UR4, c[0x0][0x65c] ;  /* 0x0001970000047ab9 */ /* 0x001fe20000000800 */
[----:B------:R-:W-:Y:S01]  /*0810*/  UMOV UR5, URZ ;  /* 0x0000003f00057c82 */ /* 0x000fe20008000000 */
[----:B------:R-:W-:-:S03]  /*0820*/  UISETP.NE.AND UP0, UPT, UR4, 0x1, UPT ;  /* 0x000000010400788c */ /* 0x000fc6000bf05270 */
[----:B------:R-:W-:Y:S01]  /*0830*/  UMOV UR4, UR13 ;  /* 0x0000000d00047c82 */ /* 0x000fe20008000000 */
[----:B------:R-:W-:Y:S02]  /*0840*/  UP2UR UR38, UPR, URZ, 0x1 ;  /* 0x000000013f267883 */ /* 0x000fe40008000000 */
[----:B------:R-:W-:Y:S02]  /*0850*/  PLOP3.LUT P0, PT, PT, PT, UP0, 0x80, 0x0 ;  /* 0x000000000000781c */ /* 0x000fe40003f0f008 */
[----:B------:R-:W-:Y:S02]  /*0860*/  PLOP3.LUT P1, PT, PT, PT, UP0, 0x80, 0x0 ;  /* 0x000000000000781c */ /* 0x000fe40003f2f008 */
[----:B------:R-:W-:Y:S01]  /*0870*/  PLOP3.LUT P5, PT, PT, PT, UP0, 0x80, 0x0 ;  /* 0x000000000000781c */ /* 0x000fe20003faf008 */
[----:B------:R-:W-:Y:S01]  /*0880*/  @UP0 ULDC UR14, c[0x0][0x10] ;  /* 0x00000400000e0ab9 */ /* 0x000fe20000000800 */
[----:B------:R-:W-:Y:S01]  /*0890*/  @UP0 UMOV UR6, UR10 ;  /* 0x0000000a00060c82 */ /* 0x000fe20008000000 */
[----:B------:R-:W-:Y:S01]  /*08a0*/  @UP0 UMOV UR7, URZ ;  /* 0x0000003f00070c82 */ /* 0x000fe20008000000 */
[----:B------:R-:W-:Y:S01]  /*08b0*/  PLOP3.LUT P4, PT, PT, PT, UP0, 0x80, 0x0 ;  /* 0x000000000000781c */ /* 0x000fe20003f8f008 */
[----:B------:R-:W-:-:S03]  /*08c0*/  @UP0 UIMAD.WIDE.U32 UR14, UR13, UR14, UR6 ;  /* 0x0000000e0d0e02a5 */ /* 0x000fc6000f8e0006 */
[----:B------:R-:W-:Y:S01]  /*08d0*/  @!UP0 ULDC UR7, c[0x0][0xc] ;  /* 0x0000030000078ab9 */ /* 0x000fe20000000800 */
[----:B------:R-:W-:Y:S01]  /*08e0*/  @UP0 UMOV UR6, URZ ;  /* 0x0000003f00060c82 */ /* 0x000fe20008000000 */
[----:B------:R-:W-:Y:S01]  /*08f0*/  @!UP0 UIMAD.WIDE.U32 UR4, UR10, UR7, UR4 ;  /* 0x000000070a0482a5 */ /* 0x000fe2000f8e0004 */
[----:B------:R-:W-:Y:S01]  /*0900*/  IMAD.U32 R2, RZ, RZ, UR14 ;  /* 0x0000000eff027e24 */ /* 0x000fe2000f8e00ff */
[----:B------:R-:W-:Y:S02]  /*0910*/  @UP0 UIADD3 UR6, UR15, UR6, URZ ;  /* 0x000000060f060290 */ /* 0x000fe4000fffe03f */
[----:B------:R-:W-:Y:S02]  /*0920*/  IMAD.U32 R3, RZ, RZ, UR15 ;  /* 0x0000000fff037e24 */ /* 0x000fe4000f8e00ff */
[----:B------:R-:W-:Y:S01]  /*0930*/  @P0 MOV R7, R2 ;  /* 0x0000000200070202 */ /* 0x000fe20000000f00 */
[----:B------:R-:W-:Y:S01]  /*0940*/  IMAD.U32 R2, RZ, RZ, UR4 ;  /* 0x00000004ff027e24 */ /* 0x000fe2000f8e00ff */
[----:B------:R-:W-:Y:S01]  /*0950*/  MOV R3, UR5 ;  /* 0x0000000500037c02 */ /* 0x000fe20008000f00 */
[----:B------:R-:W-:-:S02]  /*0960*/  IMAD.U32 R5, RZ, RZ, UR5 ;  /* 0x00000005ff057e24 */ /* 0x000fc4000f8e00ff */
[----:B------:R-:W-:Y:S01]  /*0970*/  @P1 IMAD.U32 R6, RZ, RZ, UR6 ;  /* 0x00000006ff061e24 */ /* 0x000fe2000f8e00ff */
[----:B------:R-:W-:Y:S01]  /*0980*/  @!P4 MOV R7, R2 ;  /* 0x000000020007c202 */ /* 0x000fe20000000f00 */
[----:B------:R-:W-:Y:S02]  /*0990*/  @!P5 IMAD.MOV.U32 R6, RZ, RZ, R5 ;  /* 0x000000ffff06d224 */ /* 0x000fe400078e0005 */
[----:B------:R-:W-:-:S03]  /*09a0*/  IMAD.U32 R4, RZ, RZ, UR4 ;  /* 0x00000004ff047e24 */ /* 0x000fc6000f8e00ff */
[----:B------:R0:W-:Y:S04]  /*09b0*/  STL [R1+0x204], R6 ;  /* 0x0002040601007387 */ /* 0x0001e80000100800 */
[----:B------:R0:W-:Y:S01]  /*09c0*/  STL [R1+0x208], R7 ;  /* 0x0002080701007387 */ /* 0x0001e20000100800 */
[----:B------:R-:W-:Y:S05]  /*09d0*/  @!P3 BRA `(.L_x_5) ;  /* 0x00000000000cb947 */ /* 0x000fea0003800000 */
[----:B------:R-:W-:Y:S01]  /*09e0*/  UCGABAR_WAIT ;  /* 0x0000000000007dc7 */ /* 0x000fe20008000000 */
[----:B------:R-:W-:Y:S01]  /*09f0*/  CCTL.IVALL ;  /* 0x00000000ff00798f */ /* 0x000fe20002000000 */
[----:B------:R-:W-:Y:S05]  /*0a00*/  BRA `(.L_x_6) ;  /* 0x0000000000047947 */ /* 0x000fea0003800000 */
.L_x_5:
[----:B------:R-:W-:Y:S06]  /*0a10*/  BAR.SYNC.DEFER_BLOCKING 0x0 ;  /* 0x0000000000007b1d */ /* 0x000fec0000010000 */
.L_x_6:
[----:B------:R-:W-:Y:S05]  /*0a20*/  @!P2 BRA `(.L_x_7) ;  /* 0x000003100004a947 */ /* 0x000fea0003800000 */
[----:B------:R-:W-:-:S06]  /*0a30*/  UISETP.GT.U32.AND UP0, UPT, UR16, 0x1, UPT ;  /* 0x000000011000788c */ /* 0x000fcc000bf04070 */
[----:B------:R-:W-:-:S13]  /*0a40*/  PLOP3.LUT P0, PT, PT, PT, UP0, 0x80, 0x0 ;  /* 0x000000000000781c */ /* 0x000fda0003f0f008 */
[----:B------:R-:W-:Y:S05]  /*0a50*/  @P0 EXIT ;  /* 0x000000000000094d */ /* 0x000fea0003800000 */
[----:B------:R-:W-:Y:S01]  /*0a60*/  ULDC.64 UR4, c[0x0][0x650] ;  /* 0x0001940000047ab9 */ /* 0x000fe20000000a00 */
[----:B------:R-:W-:Y:S01]  /*0a70*/  UMOV UR40, 0xffffffff ;  /* 0xffffffff00287882 */ /* 0x000fe20000000000 */
[----:B------:R-:W-:Y:S01]  /*0a80*/  ISETP.GE.U32.AND P0, PT, R7, UR4, PT ;  /* 0x0000000407007c0c */ /* 0x000fe2000bf06070 */
[----:B------:R-:W-:Y:S01]  /*0a90*/  UMOV UR41, 0xffffffff ;  /* 0xffffffff00297882 */ /* 0x000fe20000000000 */
[----:B------:R-:W-:Y:S01]  /*0aa0*/  UMOV UR42, 0xffffffff ;  /* 0xffffffff002a7882 */ /* 0x000fe20000000000 */
[----:B------:R-:W-:Y:S02]  /*0ab0*/  PRMT R0, RZ, 0x7610, R0 ;  /* 0x00007610ff007816 */ /* 0x000fe40000000000 */
[----:B------:R-:W-:-:S13]  /*0ac0*/  ISETP.GE.U32.AND.EX P0, PT, R6, UR5, PT, P0 ;  /* 0x0000000506007c0c */ /* 0x000fda000bf06100 */
[----:B------:R-:W-:Y:S05]  /*0ad0*/  @P0 BRA `(.L_x_8) ;  /* 0x0000000400480947 */ /* 0x000fea0003800000 */
[----:B------:R-:W-:Y:S01]  /*0ae0*/  ULDC.64 UR16, c[0x0][0x628] ;  /* 0x00018a0000107ab9 */ /* 0x000fe20000000a00 */
[C---:B------:R-:W-:Y:S01]  /*0af0*/  R2UR UR19, R7.reuse ;  /* 0x00000000071372ca */ /* 0x040fe200000e0000 */
[----:B------:R-:W-:Y:S01]  /*0b00*/  ULDC UR18, c[0x0][0x630] ;  /* 0x00018c0000127ab9 */ /* 0x000fe20000000800 */
[----:B------:R-:W-:Y:S02]  /*0b10*/  ISETP.NE.U32.AND P0, PT, RZ, UR16, PT ;  /* 0x00000010ff007c0c */ /* 0x000fe4000bf05070 */
[----:B------:R-:W-:Y:S02]  /*0b20*/  R2UR UR4, R7 ;  /* 0x00000000070472ca */ /* 0x000fe400000e0000 */
[----:B------:R-:W-:Y:S02]  /*0b30*/  ISETP.NE.AND.EX P0, PT, RZ, UR17, PT, P0 ;  /* 0x00000011ff007c0c */ /* 0x000fe4000bf05300 */
[----:B------:R-:W-:-:S11]  /*0b40*/  R2UR UR5, R6 ;  /* 0x00000000060572ca */ /* 0x000fd600000e0000 */
[----:B------:R-:W-:Y:S05]  /*0b50*/  @!P0 BRA `(.L_x_9) ;  /* 0x0000000000308947 */ /* 0x000fea0003800000 */
[----:B------:R-:W-:Y:S01]  /*0b60*/  R2UR UR4, R7 ;  /* 0x00000000070472ca */ /* 0x000fe200000e0000 */
[----:B------:R-:W-:Y:S01]  /*0b70*/  ULDC UR9, c[0x0][0x634] ;  /* 0x00018d0000097ab9 */ /* 0x000fe20000000800 */
[----:B------:R-:W-:-:S11]  /*0b80*/  R2UR UR13, R6 ;  /* 0x00000000060d72ca */ /* 0x000fd600000e0000 */
[----:B------:R-:W-:-:S04]  /*0b90*/  UIADD3 UR9, UP0, UR4, UR9, URZ ;  /* 0x0000000904097290 */ /* 0x000fc8000ff1e03f */
[----:B------:R-:W-:-:S04]  /*0ba0*/  UIADD3.X UR13, URZ, UR13, URZ, UP0, !UPT ;  /* 0x0000000d3f0d7290 */ /* 0x000fc800087fe43f */
[----:B------:R-:W-:-:S04]  /*0bb0*/  UIMAD.WIDE.U32 UR4, UR13, UR16, URZ ;  /* 0x000000100d0472a5 */ /* 0x000fc8000f8e003f */
[----:B------:R-:W-:Y:S02]  /*0bc0*/  UIMAD.WIDE.U32 UR6, UP0, UR9, UR17, UR4 ;  /* 0x00000011090672a5 */ /* 0x000fe4000f800004 */
[----:B------:R-:W-:Y:S02]  /*0bd0*/  UIMAD.WIDE.U32 UR4, UR9, UR16, URZ ;  /* 0x00000010090472a5 */ /* 0x000fe4000f8e003f */
[----:B------:R-:W-:Y:S02]  /*0be0*/  UIADD3.X UR15, URZ, URZ, URZ, UP0, !UPT ;  /* 0x0000003f3f0f7290 */ /* 0x000fe400087fe43f */
[----:B------:R-:W-:Y:S01]  /*0bf0*/  UIADD3 URZ, UP0, UR5, UR6, URZ ;  /* 0x00000006053f7290 */ /* 0x000fe2000ff1e03f */
[----:B------:R-:W-:-:S03]  /*0c00*/  UMOV UR14, UR7 ;  /* 0x00000007000e7c82 */ /* 0x000fc60008000000 */
[----:B------:R-:W-:-:S12]  /*0c10*/  UIMAD.WIDE.U32.X UR4, UR13, UR17, UR14, UP0 ;  /* 0x000000110d0472a5 */ /* 0x000fd800080e040e */
.L_x_9:
[----:B------:R-:W-:Y:S01]  /*0c20*/  USHF.R.U64 UR42, UR4, UR18, UR5 ;  /* 0x00000012042a7299 */ /* 0x000fe20008001205 */
[----:B------:R-:W-:Y:S01]  /*0c30*/  R2UR UR7, R6 ;  /* 0x00000000060772ca */ /* 0x000fe200000e0000 */
[----:B------:R-:W-:Y:S02]  /*0c40*/  USHF.R.U32.HI UR4, URZ, UR18, UR5 ;  /* 0x000000123f047299 */ /* 0x000fe40008011605 */
[----:B------:R-:W-:Y:S01]  /*0c50*/  UIADD3 UR5, UP0, URZ, -UR42, URZ ;  /* 0x8000002a3f057290 */ /* 0x000fe2000ff1e03f */
[----:B------:R-:W-:Y:S01]  /*0c60*/  ULDC.64 UR14, c[0x0][0x620] ;  /* 0x00018800000e7ab9 */ /* 0x000fe20000000a00 */
[----:B------:R-:W-:Y:S02]  /*0c70*/  UMOV UR6, UR19 ;  /* 0x0000001300067c82 */ /* 0x000fe40008000000 */
[----:B------:R-:W-:Y:S01]  /*0c80*/  UIADD3.X UR4, URZ, ~UR4, URZ, UP0, !UPT ;  /* 0x800000043f047290 */ /* 0x000fe200087fe43f */
[----:B------:R-:W-:Y:S01]  /*0c90*/  ULDC UR9, c[0x0][0x618] ;  /* 0x0001860000097ab9 */ /* 0x000fe20000000800 */
[----:B------:R-:W-:-:S02]  /*0ca0*/  UIMAD UR12, UR11, UR12, UR10 ;  /* 0x0000000c0b0c72a4 */ /* 0x000fc4000f8e020a */
[----:B------:R-:W-:Y:S02]  /*0cb0*/  UIMAD UR4, UR4, UR14, URZ ;  /* 0x0000000e040472a4 */ /* 0x000fe4000f8e023f */
[----:B------:R-:W-:Y:S02]  /*0cc0*/  UIMAD.WIDE.U32 UR6, UR5, UR14, UR6 ;  /* 0x0000000e050672a5 */ /* 0x000fe4000f8e0006 */
[----:B------:R-:W-:Y:S01]  /*0cd0*/  UIMAD UR4, UR5, UR15, UR4 ;  /* 0x0000000f050472a4 */ /* 0x000fe2000f8e0204 */
[----:B------:R-:W-:Y:S01]  /*0ce0*/  ULDC UR10, c[0x0][0x608] ;  /* 0x00018200000a7ab9 */ /* 0x000fe20000000800 */
[----:B------:R-:W-:Y:S02]  /*0cf0*/  ULDC UR18, c[0x0][0x658] ;  /* 0x0001960000127ab9 */ /* 0x000fe40000000800 */
[----:B------:R-:W-:Y:S01]  /*0d00*/  UIADD3 UR7, UR7, UR4, URZ ;  /* 0x0000000407077290 */ /* 0x000fe2000fffe03f */
[----:B------:R-:W-:Y:S02]  /*0d10*/  UMOV UR11, 0xffffffff ;  /* 0xffffffff000b7882 */ /* 0x000fe40000000000 */
[----:B------:R-:W-:Y:S01]  /*0d20*/  ULDC.64 UR4, c[0x0][0x640] ;  /* 0x0001900000047ab9 */ /* 0x000fe20000000a00 */
[----:B------:R-:W-:Y:S01]  /*0d30*/  USHF.R.U64 UR16, UR6, UR9, UR7 ;  /* 0x0000000906107299 */ /* 0x000fe20008001207 */
[----:B------:R-:W-:Y:S01]  /*0d40*/  ISETP.NE.U32.AND P0, PT, RZ, UR4, PT ;  /* 0x00000004ff007c0c */ /* 0x000fe2000bf05070 */
[----:B------:R-:W-:-:S02]  /*0d50*/  USHF.R.U32.HI UR7, URZ, UR9, UR7 ;  /* 0x000000093f077299 */ /* 0x000fc40008011607 */
[----:B------:R-:W-:Y:S01]  /*0d60*/  USHF.L.U32 UR6, UR11, UR18, URZ ;  /* 0x000000120b067299 */ /* 0x000fe2000800063f */
[----:B------:R-:W-:Y:S01]  /*0d70*/  ISETP.NE.AND.EX P0, PT, RZ, UR5, PT, P0 ;  /* 0x00000005ff007c0c */ /* 0x000fe2000bf05300 */
[----:B------:R-:W-:Y:S02]  /*0d80*/  USHF.R.U64 UR22, UR16, UR10, UR7 ;  /* 0x0000000a10167299 */ /* 0x000fe40008001207 */
[----:B------:R-:W-:Y:S02]  /*0d90*/  USHF.R.U32.HI UR7, URZ, UR10, UR7 ;  /* 0x0000000a3f077299 */ /* 0x000fe40008011607 */
[----:B------:R-:W-:Y:S02]  /*0da0*/  UISETP.NE.AND UP1, UPT, UR38, URZ, UPT ;  /* 0x0000003f2600728c */ /* 0x000fe4000bf25270 */
[----:B------:R-:W-:Y:S01]  /*0db0*/  USHF.R.U64 UR23, UR22, UR18, UR7 ;  /* 0x0000001216177299 */ /* 0x000fe20008001207 */
[----:B------:R-:W-:Y:S01]  /*0dc0*/  ULDC UR17, c[0x0][0x600] ;  /* 0x0001800000117ab9 */ /* 0x000fe20000000800 */
[----:B------:R-:W-:-:S02]  /*0dd0*/  ULOP3.LUT UR13, URZ, UR6, URZ, 0x33, !UPT ;  /* 0x000000063f0d7292 */ /* 0x000fc4000f8e333f */
[----:B------:R-:W-:Y:S02]  /*0de0*/  UIADD3 UR15, UR17, -0x1, URZ ;  /* 0xffffffff110f7890 */ /* 0x000fe4000fffe03f */
[----:B------:R-:W-:Y:S02]  /*0df0*/  USEL UR12, UR8, UR12, !UP1 ;  /* 0x0000000c080c7287 */ /* 0x000fe4000c800000 */
[----:B------:R-:W-:Y:S01]  /*0e00*/  USHF.R.U32.HI UR7, URZ, UR18, UR7 ;  /* 0x000000123f077299 */ /* 0x000fe20008011607 */
[----:B------:R-:W-:Y:S01]  /*0e10*/  ULDC UR19, c[0x0][0x648] ;  /* 0x0001920000137ab9 */ /* 0x000fe20000000800 */
[----:B------:R-:W-:Y:S01]  /*0e20*/  ULDC UR20, c[0x0][0x638] ;  /* 0x00018e0000147ab9 */ /* 0x000fe20000000800 */
[----:B------:R-:W-:Y:S01]  /*0e30*/  UMOV UR21, 0x1 ;  /* 0x0000000100157882 */ /* 0x000fe20000000000 */
[----:B------:R-:W-:Y:S01]  /*0e40*/  UMOV UR6, UR23 ;  /* 0x0000001700067c82 */ /* 0x000fe20008000000 */
[----:B------:R-:W-:Y:S07]  /*0e50*/  @!P0 BRA `(.L_x_10) ;  /* 0x0000000000308947 */ /* 0x000fee0003800000 */
[----:B------:R-:W-:Y:S02]  /*0e60*/  ULDC UR10, c[0x0][0x64c] ;  /* 0x00019300000a7ab9 */ /* 0x000fe40000000800 */
        /* <DEDUP_REMOVED lines=8> */
[----:B------:R-:W-:-:S07]  /*0ef0*/  UIMAD.WIDE.U32.X UR4, UR14, UR5, UR10, UP0 ;  /* 0x000000050e0472a5 */ /* 0x000fce00080e040a */
[----:B------:R-:W-:Y:S01]  /*0f00*/  UMOV UR6, UR4 ;  /* 0x0000000400067c82 */ /* 0x000fe20008000000 */
[----:B------:R-:W-:-:S05]  /*0f10*/  UMOV UR7, UR5 ;  /* 0x0000000500077c82 */ /* 0x000fca0008000000 */
.L_x_10:
[----:B------:R-:W-:Y:S01]  /*0f20*/  USHF.R.U64 UR5, UR6, UR19, UR7 ;  /* 0x0000001306057299 */ /* 0x000fe20008001207 */
[----:B------:R-:W-:Y:S01]  /*0f30*/  IMAD.MOV.U32 R0, RZ, RZ, 0x1 ;  /* 0x00000001ff007424 */ /* 0x000fe200078e00ff */
[----:B------:R-:W-:Y:S02]  /*0f40*/  USHF.L.U32 UR4, UR21, UR18, URZ ;  /* 0x0000001215047299 */ /* 0x000fe4000800063f */
[----:B------:R-:W-:Y:S02]  /*0f50*/  ULOP3.LUT UR13, UR22, UR13, URZ, 0xc0, !UPT ;  /* 0x0000000d160d7292 */ /* 0x000fe4000f8ec03f */
[----:B------:R-:W-:Y:S02]  /*0f60*/  UIADD3 UR6, -UR5, URZ, URZ ;  /* 0x0000003f05067290 */ /* 0x000fe4000fffe13f */
[----:B------:R-:W-:Y:S02]  /*0f70*/  UIMAD UR13, UR4, UR5, UR13 ;  /* 0x00000005040d72a4 */ /* 0x000fe4000f8e020d */
[----:B------:R-:W-:-:S02]  /*0f80*/  ULOP3.LUT UR15, UR16, UR15, URZ, 0xc0, !UPT ;  /* 0x0000000f100f7292 */ /* 0x000fc4000f8ec03f */
[----:B------:R-:W-:Y:S01]  /*0f90*/  UIMAD UR4, UR6, UR20, UR23 ;  /* 0x00000014060472a4 */ /* 0x000fe2000f8e0217 */
[----:B------:R-:W-:Y:S01]  /*0fa0*/  ULDC UR5, c[0x0][0x610] ;  /* 0x0001840000057ab9 */ /* 0x000fe20000000800 */
[----:B------:R-:W-:Y:S02]  /*0fb0*/  UISETP.NE.AND UP0, UPT, UR38, URZ, UPT ;  /* 0x0000003f2600728c */ /* 0x000fe4000bf05270 */
[----:B------:R-:W-:Y:S02]  /*0fc0*/  UIMAD UR12, UR13, UR5, UR12 ;  /* 0x000000050d0c72a4 */ /* 0x000fe4000f8e020c */
[----:B------:R-:W-:-:S04]  /*0fd0*/  UIMAD UR4, UR4, UR17, UR15 ;  /* 0x00000011040472a4 */ /* 0x000fc8000f8e020f */
[----:B------:R-:W-:Y:S02]  /*0fe0*/  USEL UR41, UR4, UR12, !UP0 ;  /* 0x0000000c04297287 */ /* 0x000fe4000c000000 */
[----:B------:R-:W-:-:S12]  /*0ff0*/  USEL UR40, UR12, UR4, !UP0 ;  /* 0x000000040c287287 */ /* 0x000fd8000c000000 */
.L_x_8:
[----:B------:R-:W-:-:S08]  /*1000*/  NOP ;  /* 0x0000000000007918 */ /* 0x000fd00000000000 */
[----:B------:R-:W1:Y:S02]  /*1010*/  USETMAXREG.TRY_ALLOC.CTAPOOL UP0, 0xf0 ;  /* 0x000000f0000079c8 */ /* 0x000e640008000600 */
[----:B-1----:R-:W-:-:S13]  /*1020*/  PLOP3.LUT P0, PT, PT, PT, UP0, 0x80, 0x0 ;  /* 0x000000000000781c */ /* 0x002fda0003f0f008 */
[----:B------:R-:W-:Y:S05]  /*1030*/  @!P0 BRA `(.L_x_8) ;  /* 0xfffffffc00f08947 */ /* 0x000fea000383ffff */
[----:B------:R-:W-:Y:S01]  /*1040*/  ULDC.64 UR4, c[0x0][0x598] ;  /* 0x0001660000047ab9 */ /* 0x000fe20000000a00 */
[----:B------:R-:W-:Y:S01]  /*1050*/  ULDC.64 UR44, c[0x0][0x208] ;  /* 0x00008200002c7ab9 */ /* 0x000fe20000000a00 */
[----:B------:R-:W-:-:S04]  /*1060*/  ISETP.NE.U32.AND P0, PT, RZ, UR4, PT ;  /* 0x00000004ff007c0c */ /* 0x000fc8000bf05070 */
[----:B------:R-:W-:-:S13]  /*1070*/  ISETP.NE.AND.EX P0, PT, RZ, UR5, PT, P0 ;  /* 0x00000005ff007c0c */ /* 0x000fda000bf05300 */
[----:B------:R-:W-:Y:S05]  /*1080*/  @!P0 BRA `(.L_x_11) ;  /* 0x00000000001c8947 */ /* 0x000fea0003800000 */
[----:B------:R-:W1:Y:S02]  /*1090*/  LDC.64 R2, c[0x0][0x598] ;  /* 0x00016600ff027b82 */ /* 0x000e640000000a00 */
[----:B-1----:R-:W2:Y:S02]  /*10a0*/  LDG.E.64 R2, desc[UR44][R2.64] ;  /* 0x0000002c02027981 */ /* 0x002ea4000c1e1b00 */
[----:B--2---:R-:W-:-:S04]  /*10b0*/  ISETP.NE.U32.AND P0, PT, R2, RZ, PT ;  /* 0x000000ff0200720c */ /* 0x004fc80003f05070 */
[----:B------:R-:W-:-:S13]  /*10c0*/  ISETP.NE.AND.EX P0, PT, R3, RZ, PT, P0 ;  /* 0x000000ff0300720c */ /* 0x000fda0003f05300 */
[----:B------:R-:W-:Y:S05]  /*10d0*/  @!P0 BRA `(.L_x_11) ;  /* 0x0000000000088947 */ /* 0x000fea0003800000 */
[----:B------:R1:W5:Y:S01]  /*10e0*/  LD.E R2, desc[UR44][R2.64] ;  /* 0x0000002c02027980 */ /* 0x000362000c101900 */
[----:B------:R-:W-:Y:S05]  /*10f0*/  BRA `(.L_x_12) ;  /* 0x0000000000247947 */ /* 0x000fea0003800000 */
.L_x_11:
[----:B------:R-:W-:Y:S02]  /*1100*/  ULDC.64 UR4, c[0x0][0x588] ;  /* 0x0001620000047ab9 */ /* 0x000fe40000000a00 */
[----:B------:R-:W-:-:S04]  /*1110*/  ISETP.NE.U32.AND P0, PT, RZ, UR4, PT ;  /* 0x00000004ff007c0c */ /* 0x000fc8000bf05070 */
[----:B------:R-:W-:-:S13]  /*1120*/  ISETP.NE.AND.EX P0, PT, RZ, UR5, PT, P0 ;  /* 0x00000005ff007c0c */ /* 0x000fda000bf05300 */
[----:B------:R-:W-:Y:S05]  /*1130*/  @!P0 BRA `(.L_x_13) ;  /* 0x00000000000c8947 */ /* 0x000fea0003800000 */
[----:B------:R-:W1:Y:S02]  /*1140*/  LDC.64 R2, c[0x0][0x588] ;  /* 0x00016200ff027b82 */ /* 0x000e640000000a00 */
[----:B-1----:R2:W5:Y:S01]  /*1150*/  LDG.E R2, desc[UR44][R2.64] ;  /* 0x0000002c02027981 */ /* 0x002562000c1e1900 */
[----:B------:R-:W-:Y:S05]  /*1160*/  BRA `(.L_x_12) ;  /* 0x0000000000087947 */ /* 0x000fea0003800000 */
.L_x_13:
[----:B------:R-:W-:Y:S02]  /*1170*/  ULDC UR4, c[0x0][0x580] ;  /* 0x0001600000047ab9 */ /* 0x000fe40000000800 */
[----:B------:R-:W-:-:S07]  /*1180*/  MOV R2, UR4 ;  /* 0x0000000400027c02 */ /* 0x000fce0008000f00 */
.L_x_12:
[----:B------:R-:W-:Y:S02]  /*1190*/  ULDC.64 UR4, c[0x0][0x5a0] ;  /* 0x0001680000047ab9 */ /* 0x000fe40000000a00 */
[----:B------:R-:W-:-:S04]  /*11a0*/  ISETP.NE.U32.AND P0, PT, RZ, UR4, PT ;  /* 0x00000004ff007c0c */ /* 0x000fc8000bf05070 */
[----:B------:R-:W-:-:S13]  /*11b0*/  ISETP.NE.AND.EX P0, PT, RZ, UR5, PT, P0 ;  /* 0x00000005ff007c0c */ /* 0x000fda000bf05300 */
[----:B------:R-:W-:Y:S05]  /*11c0*/  @!P0 BRA `(.L_x_14) ;  /* 0x00000000001c8947 */ /* 0x000fea0003800000 */
[----:B------:R-:W3:Y:S02]  /*11d0*/  LDC.64 R4, c[0x0][0x5a0] ;  /* 0x00016800ff047b82 */ /* 0x000ee40000000a00 */
[----:B---3--:R-:W3:Y:S02]  /*11e0*/  LDG.E.64 R4, desc[UR44][R4.64] ;  /* 0x0000002c04047981 */ /* 0x008ee4000c1e1b00 */
[----:B---3--:R-:W-:-:S04]  /*11f0*/  ISETP.NE.U32.AND P0, PT, R4, RZ, PT ;  /* 0x000000ff0400720c */ /* 0x008fc80003f05070 */
[----:B------:R-:W-:-:S13]  /*1200*/  ISETP.NE.AND.EX P0, PT, R5, RZ, PT, P0 ;  /* 0x000000ff0500720c */ /* 0x000fda0003f05300 */
[----:B------:R-:W-:Y:S05]  /*1210*/  @!P0 BRA `(.L_x_14) ;  /* 0x0000000000088947 */ /* 0x000fea0003800000 */
[----:B------:R3:W5:Y:S01]  /*1220*/  LD.E R16, desc[UR44][R4.64] ;  /* 0x0000002c04107980 */ /* 0x000762000c101900 */
[----:B------:R-:W-:Y:S05]  /*1230*/  BRA `(.L_x_15) ;  /* 0x0000000000247947 */ /* 0x000fea0003800000 */
.L_x_14:
[----:B------:R-:W-:Y:S02]  /*1240*/  ULDC.64 UR4, c[0x0][0x590] ;  /* 0x0001640000047ab9 */ /* 0x000fe40000000a00 */
[----:B------:R-:W-:-:S04]  /*1250*/  ISETP.NE.U32.AND P0, PT, RZ, UR4, PT ;  /* 0x00000004ff007c0c */ /* 0x000fc8000bf05070 */
[----:B------:R-:W-:-:S13]  /*1260*/  ISETP.NE.AND.EX P0, PT, RZ, UR5, PT, P0 ;  /* 0x00000005ff007c0c */ /* 0x000fda000bf05300 */
[----:B------:R-:W-:Y:S05]  /*1270*/  @!P0 BRA `(.L_x_16) ;  /* 0x00000000000c8947 */ /* 0x000fea0003800000 */
[----:B------:R-:W3:Y:S02]  /*1280*/  LDC.64 R4, c[0x0][0x590] ;  /* 0x00016400ff047b82 */ /* 0x000ee40000000a00 */
[----:B---3--:R4:W5:Y:S01]  /*1290*/  LDG.E R16, desc[UR44][R4.64] ;  /* 0x0000002c04107981 */ /* 0x008962000c1e1900 */
[----:B------:R-:W-:Y:S05]  /*12a0*/  BRA `(.L_x_15) ;  /* 0x0000000000087947 */ /* 0x000fea0003800000 */
.L_x_16:
[----:B------:R-:W-:Y:S02]  /*12b0*/  ULDC UR4, c[0x0][0x584] ;  /* 0x0001610000047ab9 */ /* 0x000fe40000000800 */
[----:B------:R-:W-:-:S07]  /*12c0*/  IMAD.U32 R16, RZ, RZ, UR4 ;  /* 0x00000004ff107e24 */ /* 0x000fce000f8e00ff */
.L_x_15:
[----:B------:R-:W-:-:S13]  /*12d0*/  LOP3.LUT P0, RZ, R0, 0xff, RZ, 0xc0, !PT ;  /* 0x000000ff00ff7812 */ /* 0x000fda000780c0ff */
[----:B------:R-:W-:Y:S05]  /*12e0*/  @!P0 EXIT ;  /* 0x000000000000894d */ /* 0x000fea0003800000 */
[----:B------:R-:W-:Y:S01]  /*12f0*/  ULDC UR4, c[0x0][0x28c] ;  /* 0x0000a30000047ab9 */ /* 0x000fe20000000800 */
[----:B------:R-:W-:Y:S01]  /*1300*/  UMOV UR36, URZ ;  /* 0x0000003f00247c82 */ /* 0x000fe20008000000 */
[----:B------:R-:W-:Y:S01]  /*1310*/  UIADD3 UR4, UR4, 0x7f, URZ ;  /* 0x0000007f04047890 */ /* 0x000fe2000fffe03f */
[----:B------:R-:W-:-:S03]  /*1320*/  UMOV UR39, URZ ;  /* 0x0000003f00277c82 */ /* 0x000fc60008000000 */
[----:B------:R-:W-:-:S04]  /*1330*/  USHF.R.S32.HI UR5, URZ, 0x1f, UR4 ;  /* 0x0000001f3f057899 */ /* 0x000fc80008011404 */
[----:B------:R-:W-:-:S04]  /*1340*/  ULEA.HI UR5, UR5, UR4, URZ, 0x7 ;  /* 0x0000000405057291 */ /* 0x000fc8000f8f383f */
[----:B------:R-:W-:-:S12]  /*1350*/  USHF.R.S32.HI UR43, URZ, 0x7, UR5 ;  /* 0x000000073f2b7899 */ /* 0x000fd80008011405 */
.L_x_546:
[----:B------:R-:W0:Y:S01]  /*1360*/  S2R R0, SR_TID.X ;  /* 0x0000000000007919 */ /* 0x000e220000002100 */
[----:B------:R-:W1:Y:S01]  /*1370*/  S2UR UR7, SR_CgaCtaId ;  /* 0x00000000000779c3 */ /* 0x000e620000008800 */
[----:B------:R-:W-:Y:S02]  /*1380*/  UMOV UR6, 0x400 ;  /* 0x0000040000067882 */ /* 0x000fe40000000000 */
[----:B-1----:R-:W-:Y:S01]  /*1390*/  ULEA UR6, UR7, UR6, 0x18 ;  /* 0x0000000607067291 */ /* 0x002fe2000f8ec03f */
[----:B0-----:R-:W-:-:S04]  /*13a0*/  LOP3.LUT R0, R0, 0x80, RZ, 0xc0, !PT ;  /* 0x0000008000007812 */ /* 0x001fc800078ec0ff */
[----:B------:R-:W-:-:S06]  /*13b0*/  SHF.R.U32.HI R0, RZ, 0x7, R0 ;  /* 0x00000007ff007819 */ /* 0x000fcc0000011600 */
[----:B------:R-:W0:Y:S02]  /*13c0*/  SHFL.IDX PT, R0, R0, RZ, 0x1f ;  /* 0x00001fff00007589 */ /* 0x000e2400000e0000 */
[----:B0-----:R-:W-:-:S13]  /*13d0*/  R2UR UR4, R0 ;  /* 0x00000000000472ca */ /* 0x001fda00000e0000 */
[----:B------:R-:W-:-:S04]  /*13e0*/  ULEA.HI UR5, UR4, UR4, URZ, 0x1 ;  /* 0x0000000404057291 */ /* 0x000fc8000f8f083f */
[----:B------:R-:W-:-:S04]  /*13f0*/  ULOP3.LUT UR5, UR5, 0x7fffe, URZ, 0xc0, !UPT ;  /* 0x0007fffe05057892 */ /* 0x000fc8000f8ec03f */
[----:B------:R-:W-:-:S03]  /*1400*/  UIADD3 UR5, UR4, -UR5, URZ ;  /* 0x8000000504057290 */ /* 0x000fc6000fffe03f */
[----:B------:R-:W-:Y:S01]  /*1410*/  ULDC UR4, c[0x0][0x28c] ;  /* 0x0000a30000047ab9 */ /* 0x000fe20000000800 */
[----:B------:R-:W-:Y:S01]  /*1420*/  ULEA UR5, UR5, UR6, 0xd ;  /* 0x0000000605057291 */ /* 0x000fe2000f8e683f */
[----:B------:R-:W-:-:S03]  /*1430*/  ISETP.LT.AND P0, PT, RZ, UR4, PT ;  /* 0x00000004ff007c0c */ /* 0x000fc6000bf01270 */
[----:B------:R-:W-:-:S04]  /*1440*/  UIADD3 UR5, UR5, 0x100, URZ ;  /* 0x0000010005057890 */ /* 0x000fc8000fffe03f */
[----:B------:R-:W-:-:S04]  /*1450*/  USHF.R.U32.HI UR5, URZ, 0x4, UR5 ;  /* 0x000000043f057899 */ /* 0x000fc80008011605 */
[----:B------:R-:W-:Y:S02]  /*1460*/  ULOP3.LUT UR46, UR5, 0x3fff, URZ, 0xc0, !UPT ;  /* 0x00003fff052e7892 */ /* 0x000fe4000f8ec03f */
[----:B--23--:R-:W-:Y:S10]  /*1470*/  @P0 BRA `(.L_x_17) ;  /* 0x0000000000400947 */ /* 0x00cff40003800000 */
[----:B------:R-:W-:Y:S01]  /*1480*/  MOV R0, 0x0 ;  /* 0x0000000000007802 */ /* 0x000fe20000000f00 */
[----:B------:R-:W-:Y:S01]  /*1490*/  ULDC.64 UR4, c[0x4][0x68] ;  /* 0x01001a0000047ab9 */ /* 0x000fe20000000a00 */
[----:B------:R-:W-:Y:S01]  /*14a0*/  ULDC.64 UR6, c[0x4][0x8] ;  /* 0x0100020000067ab9 */ /* 0x000fe20000000a00 */
[----:B---34-:R-:W-:Y:S01]  /*14b0*/  IMAD.U32 R4, RZ, RZ, UR4 ;  /* 0x00000004ff047e24 */ /* 0x018fe2000f8e00ff */
[----:B------:R0:W1:Y:S01]  /*14c0*/  LDC.64 R14, c[0x4][R0] ;  /* 0x01000000000e7b82 */ /* 0x0000620000000a00 */
[----:B------:R-:W-:Y:S01]  /*14d0*/  MOV R5, UR5 ;  /* 0x0000000500057c02 */ /* 0x000fe20008000f00 */
[----:B------:R-:W-:Y:S01]  /*14e0*/  ULDC.64 UR4, c[0x4][0x70] ;  /* 0x01001c0000047ab9 */ /* 0x000fe20000000a00 */
[----:B------:R-:W-:Y:S01]  /*14f0*/  MOV R10, UR6 ;  /* 0x00000006000a7c02 */ /* 0x000fe20008000f00 */
[----:B------:R-:W-:Y:S01]  /*1500*/  IMAD.U32 R6, RZ, RZ, UR4 ;  /* 0x00000004ff067e24 */ /* 0x000fe2000f8e00ff */
[----:B------:R-:W-:Y:S01]  /*1510*/  MOV R12, 0x1 ;  /* 0x00000001000c7802 */ /* 0x000fe20000000f00 */
[----:B------:R-:W-:-:S02]  /*1520*/  IMAD.U32 R7, RZ, RZ, UR5 ;  /* 0x00000005ff077e24 */ /* 0x000fc4000f8e00ff */
[----:B------:R-:W-:Y:S02]  /*1530*/  IMAD.U32 R11, RZ, RZ, UR7 ;  /* 0x00000007ff0b7e24 */ /* 0x000fe4000f8e00ff */
[----:B------:R-:W-:Y:S02]  /*1540*/  IMAD.MOV.U32 R8, RZ, RZ, 0x1e1 ;  /* 0x000001e1ff087424 */ /* 0x000fe400078e00ff */
[----:B0-----:R-:W-:-:S07]  /*1550*/  IMAD.MOV.U32 R13, RZ, RZ, RZ ;  /* 0x000000ffff0d7224 */ /* 0x001fce00078e00ff */
[----:B------:R-:W-:-:S07]  /*1560*/  LEPC R20, `(.L_x_17) ;  /* 0x000000001014794e */ /* 0x000fce0000000000 */
[----:B-12--5:R-:W-:Y:S05]  /*1570*/  CALL.ABS.NOINC R14 ;  /* 0x000000000e007343 */ /* 0x026fea0003c00000 */
.L_x_17:
[----:B------:R-:W-:-:S06]  /*1580*/  ULOP3.LUT UR4, UR37, 0x1, URZ, 0xfc, !UPT ;  /* 0x0000000125047892 */ /* 0x000fcc000f8efc3f */
[----:B------:R-:W-:-:S05]  /*1590*/  IMAD.U32 R0, RZ, RZ, UR4 ;  /* 0x00000004ff007e24 */ /* 0x000fca000f8e00ff */
[----:B------:R-:W-:-:S13]  /*15a0*/  ISETP.NE.AND P0, PT, R0, 0x3, PT ;  /* 0x000000030000780c */ /* 0x000fda0003f05270 */
[----:B------:R-:W-:Y:S05]  /*15b0*/  @!P0 BRA `(.L_x_18) ;  /* 0x0000000000048947 */ /* 0x000fea0003800000 */
[----:B------:R-:W-:Y:S01]  /*15c0*/  BPT.TRAP 0x1 ;  /* 0x000000040000795c */ /* 0x000fe20000300000 */
.L_x_18:
[----:B------:R-:W0:Y:S01]  /*15d0*/  S2UR UR5, SR_CgaCtaId ;  /* 0x00000000000579c3 */ /* 0x000e220000008800 */
[----:B------:R-:W-:Y:S01]  /*15e0*/  UMOV UR4, 0x400 ;  /* 0x0000040000047882 */ /* 0x000fe20000000000 */
[----:B--2---:R-:W-:Y:S01]  /*15f0*/  IMAD.U32 R3, RZ, RZ, UR36 ;  /* 0x00000024ff037e24 */ /* 0x004fe2000f8e00ff */
[----:B---34-:R-:W-:-:S04]  /*1600*/  MOV R5, UR39 ;  /* 0x0000002700057c02 */ /* 0x018fc80008000f00 */
[----:B------:R-:W-:Y:S01]  /*1610*/  SHF.L.U32 R3, R3, 0x1f, RZ ;  /* 0x0000001f03037819 */ /* 0x000fe200000006ff */
[----:B0-----:R-:W-:-:S06]  /*1620*/  ULEA UR4, UR5, UR4, 0x18 ;  /* 0x0000000405047291 */ /* 0x001fcc000f8ec03f */
[----:B------:R-:W-:-:S05]  /*1630*/  IMAD.U32 R0, RZ, RZ, UR4 ;  /* 0x00000004ff007e24 */ /* 0x000fca000f8e00ff */
[----:B------:R-:W-:-:S04]  /*1640*/  LEA R4, R5, R0, 0x3 ;  /* 0x0000000005047211 */ /* 0x000fc800078e18ff */
[----:B------:R0:W1:Y:S01]  /*1650*/  SYNCS.PHASECHK.TRANS64.TRYWAIT P1, [R4+URZ], R3 ;  /* 0x00000003040075a7 */ /* 0x000062000802017f */
[----:B------:R-:W-:Y:S05]  /*1660*/  @!P0 BRA `(.L_x_19) ;  /* 0x0000000000048947 */ /* 0x000fea0003800000 */
[----:B------:R-:W-:Y:S01]  /*1670*/  BPT.TRAP 0x1 ;  /* 0x000000040000795c */ /* 0x000fe20000300000 */
.L_x_19:
[----:B-1----:R-:W-:Y:S05]  /*1680*/  @P1 BRA `(.L_x_20) ;  /* 0x0000000000081947 */ /* 0x002fea0003800000 */
[----:B------:R-:W1:Y:S02]  /*1690*/  SYNCS.PHASECHK.TRANS64.TRYWAIT P1, [R4+URZ], R3 ;  /* 0x00000003040075a7 */ /* 0x000e64000802017f */
[----:B-1----:R-:W-:Y:S05]  /*16a0*/  @!P1 BRA `(.L_x_21) ;  /* 0x0000031c00589947 */ /* 0x002fea0003800000 */
.L_x_20:
[----:B------:R-:W-:-:S04]  /*16b0*/  UISETP.LT.AND UP0, UPT, UR43, 0x1, UPT ;  /* 0x000000012b00788c */ /* 0x000fc8000bf01270 */
[----:B------:R-:W-:-:S06]  /*16c0*/  USEL UR4, UR43, 0x1, UP0 ;  /* 0x000000012b047887 */ /* 0x000fcc0008000000 */
[----:B01----:R-:W-:Y:S01]  /*16d0*/  IMAD.U32 R3, RZ, RZ, UR4 ;  /* 0x00000004ff037e24 */ /* 0x003fe2000f8e00ff */
[----:B------:R-:W-:Y:S05]  /*16e0*/  WARPSYNC.ALL ;  /* 0x0000000000007948 */ /* 0x000fea0003800000 */
[----:B------:R-:W-:-:S04]  /*16f0*/  IADD3 R3, -R3, UR43, RZ ;  /* 0x0000002b03037c10 */ /* 0x000fc8000fffe1ff */
[----:B------:R-:W-:Y:S02]  /*1700*/  ISETP.GE.AND P1, PT, R3, 0x1, PT ;  /* 0x000000010300780c */ /* 0x000fe40003f26270 */
[----:B------:R-:W-:Y:S01]  /*1710*/  R2UR UR4, R0 ;  /* 0x00000000000472ca */ /* 0x000fe200000e0000 */
[----:B------:R-:W-:Y:S01]  /*1720*/  WARPGROUP.ARRIVE ;  /* 0x00000000000079c5 */ /* 0x000fe20000000000 */
[----:B------:R-:W-:Y:S01]  /*1730*/  UMOV UR9, 0x40000040 ;  /* 0x4000004000097882 */ /* 0x000fe20000000000 */
[----:B------:R-:W-:Y:S01]  /*1740*/  UMOV UR11, 0x40000040 ;  /* 0x40000040000b7882 */ /* 0x000fe20000000000 */
[----:B------:R-:W-:Y:S01]  /*1750*/  STL [R1+0x2d0], R17 ;  /* 0x0002d01101007387 */ /* 0x000fe20000100800 */
[----:B------:R-:W-:Y:S01]  /*1760*/  UMOV UR15, UR11 ;  /* 0x0000000b000f7c82 */ /* 0x000fe20008000000 */
[----:B------:R-:W-:Y:S02]  /*1770*/  UMOV UR13, 0x40000040 ;  /* 0x40000040000d7882 */ /* 0x000fe40000000000 */
[----:B-----5:R-:W-:Y:S04]  /*1780*/  STL [R1+0x2cc], R16 ;  /* 0x0002cc1001007387 */ /* 0x020fe80000100800 */
[----:B------:R0:W-:Y:S01]  /*1790*/  STL [R1+0x2c8], R3 ;  /* 0x0002c80301007387 */ /* 0x0001e20000100800 */
[----:B------:R-:W-:-:S03]  /*17a0*/  UIADD3 UR4, UR4, 0xa0100, URZ ;  /* 0x000a010004047890 */ /* 0x000fc6000fffe03f */
[----:B------:R1:W-:Y:S01]  /*17b0*/  STL [R1+0x2c4], R2 ;  /* 0x0002c40201007387 */ /* 0x0003e20000100800 */
[----:B------:R-:W-:-:S03]  /*17c0*/  USHF.R.U32.HI UR4, URZ, 0x4, UR4 ;  /* 0x000000043f047899 */ /* 0x000fc60008011604 */
[----:B------:R2:W-:Y:S01]  /*17d0*/  STL [R1+0x2d4], R0 ;  /* 0x0002d40001007387 */ /* 0x0005e20000100800 */
[----:B------:R-:W-:Y:S02]  /*17e0*/  ULOP3.LUT UR5, UR4, 0x3fff, URZ, 0xc0, !UPT ;  /* 0x00003fff04057892 */ /* 0x000fe4000f8ec03f */
[----:B------:R-:W-:Y:S02]  /*17f0*/  ULOP3.LUT UR4, UR46, 0x10000, URZ, 0xfc, !UPT ;  /* 0x000100002e047892 */ /* 0x000fe4000f8efc3f */
[----:B------:R-:W-:Y:S02]  /*1800*/  ULOP3.LUT UR5, UR5, 0x10000, URZ, 0xfc, !UPT ;  /* 0x0001000005057892 */ /* 0x000fe4000f8efc3f */
[----:B------:R-:W-:Y:S02]  /*1810*/  ULEA UR8, UR39, UR4, 0xd ;  /* 0x0000000427087291 */ /* 0x000fe4000f8e683f */
[----:B------:R-:W-:Y:S02]  /*1820*/  ULEA UR6, UR39, UR5, 0xd ;  /* 0x0000000527067291 */ /* 0x000fe4000f8e683f */
[----:B------:R-:W-:-:S05]  /*1830*/  UIADD3 UR12, UR8, 0x400, URZ ;  /* 0x00000400080c7890 */ /* 0x000fca000fffe03f */
[----:B------:R-:W-:Y:S02]  /*1840*/  UMOV UR10, UR6 ;  /* 0x00000006000a7c82 */ /* 0x000fe40008000000 */
[----:B------:R-:W-:Y:S01]  /*1850*/  HGMMA.64x256x8.F32.TF32 R24, gdesc[UR8], RZ, !UPT, gsb0 ;  /* 0x07e00000081879f0 */ /* 0x000fe2000c0028ff */
[----:B------:R-:W-:Y:S02]  /*1860*/  UMOV UR14, UR10 ;  /* 0x0000000a000e7c82 */ /* 0x000fe40008000000 */
[----:B------:R-:W-:Y:S02]  /*1870*/  WARPGROUP.DEPBAR.LE gsb0, 0x0 ;  /* 0x00008000000079c5 */ /* 0x000fe40000010000 */
[----:B------:R-:W-:Y:S01]  /*1880*/  STL.64 [R1], R24 ;  /* 0x0000001801007387 */ /* 0x000fe20000100a00 */
[----:B------:R-:W-:Y:S01]  /*1890*/  IMAD.MOV.U32 R235, RZ, RZ, R46 ;  /* 0x000000ffffeb7224 */ /* 0x000fe200078e002e */
[----:B------:R-:W-:Y:S01]  /*18a0*/  MOV R234, R47 ;  /* 0x0000002f00ea7202 */ /* 0x000fe20000000f00 */
[----:B------:R-:W-:Y:S01]  /*18b0*/  IMAD.MOV.U32 R233, RZ, RZ, R48 ;  /* 0x000000ffffe97224 */ /* 0x000fe200078e0030 */
[----:B------:R-:W-:Y:S01]  /*18c0*/  STL.64 [R1+0x8], R26 ;  /* 0x0000081a01007387 */ /* 0x000fe20000100a00 */
        /* <DEDUP_REMOVED lines=83> */
[----:B0-----:R-:W-:Y:S01]  /*1e00*/  MOV R3, R149 ;  /* 0x0000009500037202 */ /* 0x001fe20000000f00 */
[----:B------:R-:W-:Y:S01]  /*1e10*/  IMAD.MOV.U32 R196, RZ, RZ, R112 ;  /* 0x000000ffffc47224 */ /* 0x000fe200078e0070 */
[----:B------:R0:W-:Y:S01]  /*1e20*/  STL.64 [R1+0x50], R44 ;  /* 0x0000502c01007387 */ /* 0x0001e20000100a00 */
[----:B------:R-:W-:-:S02]  /*1e30*/  IMAD.MOV.U32 R198, RZ, RZ, R114 ;  /* 0x000000ffffc67224 */ /* 0x000fc400078e0072 */
[----:B------:R-:W-:Y:S01]  /*1e40*/  IMAD.MOV.U32 R199, RZ, RZ, R115 ;  /* 0x000000ffffc77224 */ /* 0x000fe200078e0073 */
[----:B------:R-:W-:Y:S01]  /*1e50*/  STL [R1+0x15d8], R152 ;  /* 0x0015d89801007387 */ /* 0x000fe20000100800 */
[----:B------:R-:W-:Y:S02]  /*1e60*/  IMAD.MOV.U32 R201, RZ, RZ, R117 ;  /* 0x000000ffffc97224 */ /* 0x000fe400078e0075 */
[----:B------:R-:W-:Y:S02]  /*1e70*/  IMAD.MOV.U32 R202, RZ, RZ, R118 ;  /* 0x000000ffffca7224 */ /* 0x000fe400078e0076 */
[----:B------:R-:W-:Y:S02]  /*1e80*/  IMAD.MOV.U32 R204, RZ, RZ, R120 ;  /* 0x000000ffffcc7224 */ /* 0x000fe400078e0078 */
[----:B------:R-:W-:Y:S02]  /*1e90*/  IMAD.MOV.U32 R205, RZ, RZ, R121 ;  /* 0x000000ffffcd7224 */ /* 0x000fe400078e0079 */
[----:B------:R-:W-:-:S02]  /*1ea0*/  IMAD.MOV.U32 R207, RZ, RZ, R123 ;  /* 0x000000ffffcf7224 */ /* 0x000fc400078e007b */
[----:B------:R-:W-:Y:S02]  /*1eb0*/  IMAD.MOV.U32 R208, RZ, RZ, R124 ;  /* 0x000000ffffd07224 */ /* 0x000fe400078e007c */
        /* <DEDUP_REMOVED lines=16> */
[----:B-1----:R-:W-:-:S02]  /*1fc0*/  IMAD.MOV.U32 R2, RZ, RZ, R150 ;  /* 0x000000ffff027224 */ /* 0x002fc400078e0096 */
[----:B--2---:R-:W-:Y:S02]  /*1fd0*/  IMAD.MOV.U32 R0, RZ, RZ, R151 ;  /* 0x000000ffff007224 */ /* 0x004fe400078e0097 */
[----:B0-----:R-:W-:-:S06]  /*1fe0*/  WARPGROUP.ARRIVE ;  /* 0x00000000000079c5 */ /* 0x001fcc0000000000 */
[----:B------:R-:W-:Y:S03]  /*1ff0*/  HGMMA.64x256x8.F32.TF32 R24, gdesc[UR12], RZ, !UPT, gsb0 ;  /* 0x07e000000c1879f0 */ /* 0x000fe6000c0028ff */
[----:B------:R-:W-:Y:S02]  /*2000*/  WARPGROUP.DEPBAR.LE gsb0, 0x0 ;  /* 0x00008000000079c5 */ /* 0x000fe40000010000 */
[----:B------:R-:W-:Y:S04]  /*2010*/  STL.64 [R1+0x15d0], R150 ;  /* 0x0015d09601007387 */ /* 0x000fe80000100a00 */
        /* <DEDUP_REMOVED lines=20> */
[----:B------:R0:W-:Y:S04]  /*2160*/  STL.64 [R1+0x1528], R108 ;  /* 0x0015286c01007387 */ /* 0x0001e80000100a00 */
[----:B0-----:R-:W2:Y:S04]  /*2170*/  LDL.LU R108, [R1] ;  /* 0x00000000016c7983 */ /* 0x001ea80000300800 */
[----:B------:R-:W2:Y:S04]  /*2180*/  LDL.LU R109, [R1+0x4] ;  /* 0x00000400016d7983 */ /* 0x000ea80000300800 */
        /* <DEDUP_REMOVED lines=19> */
[----:B------:R-:W2:Y:S01]  /*22c0*/  LDL.LU R129, [R1+0x54] ;  /* 0x0000540001817983 */ /* 0x000ea20000300800 */
        /* <DEDUP_REMOVED lines=32> */
[----:B------:R-:W-:Y:S01]  /*24d0*/  UIADD3 UR12, UR8, 0x2, URZ ;  /* 0x00000002080c7890 */ /* 0x000fe2000fffe03f */
[----:B------:R-:W-:Y:S01]  /*24e0*/  IMAD.MOV.U32 R215, RZ, RZ, R21 ;  /* 0x000000ffffd77224 */ /* 0x000fe200078e0015 */
[----:B------:R-:W-:Y:S01]  /*24f0*/  UIADD3 UR14, UR6, 0x2, URZ ;  /* 0x00000002060e7890 */ /* 0x000fe2000fffe03f */
[----:B------:R-:W-:Y:S01]  /*2500*/  IMAD.MOV.U32 R216, RZ, RZ, R20 ;  /* 0x000000ffffd87224 */ /* 0x000fe200078e0014 */
[----:B------:R-:W-:Y:S01]  /*2510*/  UMOV UR13, 0x40000040 ;  /* 0x40000040000d7882 */ /* 0x000fe20000000000 */
[----:B------:R-:W-:Y:S01]  /*2520*/  IMAD.MOV.U32 R218, RZ, RZ, R18 ;  /* 0x000000ffffda7224 */ /* 0x000fe200078e0012 */
[----:B------:R-:W-:Y:S01]  /*2530*/  UMOV UR15, 0x40000040 ;  /* 0x40000040000f7882 */ /* 0x000fe20000000000 */
        /* <DEDUP_REMOVED lines=10> */
[----:B------:R-:W-:-:S06]  /*25e0*/  IMAD.MOV.U32 R234, RZ, RZ, R2 ;  /* 0x000000ffffea7224 */ /* 0x000fcc00078e0002 */
[----:B--2---:R-:W-:-:S06]  /*25f0*/  WARPGROUP.ARRIVE ;  /* 0x00000000000079c5 */ /* 0x004fcc0000000000 */
[----:B------:R-:W-:Y:S03]  /*2600*/  HGMMA.64x256x8.F32.TF32 R108, gdesc[UR12], R108, gsb0 ;  /* 0x07e000000c6c79f0 */ /* 0x000fe6000800286c */
[----:B------:R-:W-:Y:S02]  /*2610*/  WARPGROUP.DEPBAR.LE gsb0, 0x0 ;  /* 0x00008000000079c5 */ /* 0x000fe40000010000 */
[----:B------:R-:W-:Y:S04]  /*2620*/  STL.64 [R1], R108 ;  /* 0x0000006c01007387 */ /* 0x000fe80000100a00 */
        /* <DEDUP_REMOVED lines=63> */
[----:B0-----:R-:W2:Y:S04]  /*2a20*/  LDL.LU R152, [R1+0x15d8] ;  /* 0x0015d80001987983 */ /* 0x001ea80000300800 */
[----:B------:R-:W3:Y:S04]  /*2a30*/  LDL.LU.64 R150, [R1+0x15d0] ;  /* 0x0015d00001967983 */ /* 0x000ee80000300a00 */
        /* <DEDUP_REMOVED lines=20> */
[----:B------:R-:W3:Y:S01]  /*2b80*/  LDL.LU.64 R108, [R1+0x1528] ;  /* 0x00152800016c7983 */ /* 0x000ee20000300a00 */
[----:B------:R-:W-:Y:S01]  /*2b90*/  UIADD3 UR12, UR8, 0x402, URZ ;  /* 0x00000402080c7890 */ /* 0x000fe2000fffe03f */
[----:B------:R-:W-:Y:S01]  /*2ba0*/  UMOV UR13, 0x40000040 ;  /* 0x40000040000d7882 */ /* 0x000fe20000000000 */
[----:B---3--:R-:W-:-:S07]  /*2bb0*/  WARPGROUP.ARRIVE ;  /* 0x00000000000079c5 */ /* 0x008fce0000000000 */
[----:B------:R-:W-:Y:S03]  /*2bc0*/  HGMMA.64x256x8.F32.TF32 R24, gdesc[UR12], R24, gsb0 ;  /* 0x07e000000c1879f0 */ /* 0x000fe60008002818 */
        /* <DEDUP_REMOVED lines=65> */
[----:B0-----:R-:W3:Y:S04]  /*2fe0*/  LDL.LU.64 R24, [R1] ;  /* 0x0000000001187983 */ /* 0x001ee80000300a00 */
        /* <DEDUP_REMOVED lines=63> */
[----:B------:R-:W-:-:S02]  /*33e0*/  UIADD3 UR12, UR8, 0x4, URZ ;  /* 0x00000004080c7890 */ /* 0x000fc4000fffe03f */
[----:B------:R-:W-:Y:S01]  /*33f0*/  UIADD3 UR14, UR6, 0x4, URZ ;  /* 0x00000004060e7890 */ /* 0x000fe2000fffe03f */
[----:B------:R-:W-:Y:S01]  /*3400*/  UMOV UR13, 0x40000040 ;  /* 0x40000040000d7882 */ /* 0x000fe20000000000 */
[----:B------:R-:W-:Y:S01]  /*3410*/  UMOV UR15, 0x40000040 ;  /* 0x40000040000f7882 */ /* 0x000fe20000000000 */
[----:B---3--:R-:W-:-:S06]  /*3420*/  WARPGROUP.ARRIVE ;  /* 0x00000000000079c5 */ /* 0x008fcc0000000000 */
[----:B------:R-:W-:Y:S03]  /*3430*/  HGMMA.64x256x8.F32.TF32 R24, gdesc[UR12], R24, gsb0 ;  /* 0x07e000000c1879f0 */ /* 0x000fe60008002818 */
[----:B------:R-:W-:Y:S02]  /*3440*/  WARPGROUP.DEPBAR.LE gsb0, 0x0 ;  /* 0x00008000000079c5 */ /* 0x000fe40000010000 */
[----:B------:R-:W-:Y:S01]  /*3450*/  STL.64 [R1], R24 ;  /* 0x0000001801007387 */ /* 0x000fe20000100a00 */
[----:B------:R-:W-:Y:S01]  /*3460*/  MOV R2, R150 ;  /* 0x0000009600027202 */ /* 0x000fe20000000f00 */
[----:B------:R-:W-:Y:S01]  /*3470*/  IMAD.MOV.U32 R0, RZ, RZ, R151 ;  /* 0x000000ffff007224 */ /* 0x000fe200078e0097 */
[----:B------:R-:W-:Y:S01]  /*3480*/  MOV R5, R147 ;  /* 0x0000009300057202 */ /* 0x000fe20000000f00 */
        /* <DEDUP_REMOVED lines=36> */
[----:B------:R0:W-:Y:S01]  /*36d0*/  STL.64 [R1+0x50], R44 ;  /* 0x0000502c01007387 */ /* 0x0001e20000100a00 */
[----:B------:R-:W-:Y:S01]  /*36e0*/  IMAD.MOV.U32 R206, RZ, RZ, R122 ;  /* 0x000000ffffce7224 */ /* 0x000fe200078e007a */
[----:B------:R-:W-:Y:S01]  /*36f0*/  MOV R201, R117 ;  /* 0x0000007500c97202 */ /* 0x000fe20000000f00 */
[----:B------:R-:W-:Y:S01]  /*3700*/  IMAD.MOV.U32 R205, RZ, RZ, R121 ;  /* 0x000000ffffcd7224 */ /* 0x000fe200078e0079 */
[----:B------:R-:W3:Y:S01]  /*3710*/  LDL.LU.64 R150, [R1+0x1520] ;  /* 0x0015200001967983 */ /* 0x000ee20000300a00 */
        /* <DEDUP_REMOVED lines=92> */
[----:B------:R-:W-:-:S02]  /*3ce0*/  IMAD.MOV.U32 R231, RZ, RZ, R50 ;  /* 0x000000ffffe77224 */ /* 0x000fc400078e0032 */
[----:B------:R-:W-:Y:S01]  /*3cf0*/  IMAD.MOV.U32 R232, RZ, RZ, R49 ;  /* 0x000000ffffe87224 */ /* 0x000fe200078e0031 */
[----:B------:R-:W3:Y:S01]  /*3d00*/  LDL.LU.64 R102, [R1+0x1460] ;  /* 0x0014600001667983 */ /* 0x000ee20000300a00 */
[----:B------:R-:W-:Y:S02]  /*3d10*/  IMAD.MOV.U32 R235, RZ, RZ, R46 ;  /* 0x000000ffffeb7224 */ /* 0x000fe400078e002e */
[----:B------:R-:W-:Y:S01]  /*3d20*/  IMAD.MOV.U32 R234, RZ, RZ, R47 ;  /* 0x000000ffffea7224 */ /* 0x000fe200078e002f */
        /* <DEDUP_REMOVED lines=28> */
[----:B0-----:R-:W3:Y:S04]  /*3ef0*/  LDL.LU.64 R44, [R1+0x1378] ;  /* 0x00137800012c7983 */ /* 0x001ee80000300a00 */
        /* <DEDUP_REMOVED lines=11> */
[----:B------:R-:W-:-:S02]  /*3fb0*/  UMOV UR13, 0x40000040 ;  /* 0x40000040000d7882 */ /* 0x000fc40000000000 */
[----:B--2---:R-:W-:Y:S01]  /*3fc0*/  STL [R1+0x1320], R152 ;  /* 0x0013209801007387 */ /* 0x004fe20000100800 */
[----:B---3--:R-:W-:-:S06]  /*3fd0*/  WARPGROUP.ARRIVE ;  /* 0x00000000000079c5 */ /* 0x008fcc0000000000 */
        /* <DEDUP_REMOVED lines=91> */
[----:B------:R-:W-:Y:S01]  /*4590*/  IMAD.MOV.U32 R235, RZ, RZ, R0 ;  /* 0x000000ffffeb7224 */ /* 0x000fe200078e0000 */
[----:B------:R-:W-:Y:S02]  /*45a0*/  UIADD3 UR12, UR8, 0x6, URZ ;  /* 0x00000006080c7890 */ /* 0x000fe4000fffe03f */
[----:B------:R-:W-:Y:S01]  /*45b0*/  UIADD3 UR14, UR6, 0x6, URZ ;  /* 0x00000006060e7890 */ /* 0x000fe2000fffe03f */
[----:B------:R-:W-:Y:S01]  /*45c0*/  UMOV UR13, 0x40000040 ;  /* 0x40000040000d7882 */ /* 0x000fe20000000000 */
[----:B------:R-:W-:Y:S01]  /*45d0*/  UMOV UR15, 0x40000040 ;  /* 0x40000040000f7882 */ /* 0x000fe20000000000 */
        /* <DEDUP_REMOVED lines=236> */
[----:B------:R-:W-:Y:S01]  /*54a0*/  STL.64 [R1+0x30], R36 ;  /* 0x0000302401007387 */ /* 0x000fe20000100a00 */
[----:B------:R-:W-:-:S03]  /*54b0*/  IMAD.MOV.U32 R2, RZ, RZ, R150 ;  /* 0x000000ffff027224 */ /* 0x000fc600078e0096 */
[----:B------:R-:W-:Y:S01]  /*54c0*/  STL.64 [R1+0x38], R38 ;  /* 0x0000382601007387 */ /* 0x000fe20000100a00 */
[----:B------:R-:W-:-:S03]  /*54d0*/  MOV R0, R151 ;  /* 0x0000009700007202 */ /* 0x000fc60000000f00 */
[----:B------:R-:W-:Y:S01]  /*54e0*/  STL.64 [R1+0x40], R40 ;  /* 0x0000402801007387 */ /* 0x000fe20000100a00 */
[----:B------:R-:W-:Y:S01]  /*54f0*/  MOV R4, R148 ;  /* 0x0000009400047202 */ /* 0x000fe20000000f00 */
[----:B------:R-:W-:Y:S02]  /*5500*/  IMAD.MOV.U32 R3, RZ, RZ, R149 ;  /* 0x000000ffff037224 */ /* 0x000fe400078e0095 */
[----:B------:R-:W-:Y:S01]  /*5510*/  STL.64 [R1+0x48], R42 ;  /* 0x0000482a01007387 */ /* 0x000fe20000100a00 */
[----:B------:R-:W-:-:S03]  /*5520*/  IMAD.MOV.U32 R6, RZ, RZ, R146 ;  /* 0x000000ffff067224 */ /* 0x000fc600078e0092 */
[----:B------:R0:W-:Y:S01]  /*5530*/  STL.64 [R1+0x50], R44 ;  /* 0x0000502c01007387 */ /* 0x0001e20000100a00 */
[----:B------:R-:W-:Y:S01]  /*5540*/  IMAD.MOV.U32 R5, RZ, RZ, R147 ;  /* 0x000000ffff057224 */ /* 0x000fe200078e0093 */
[----:B------:R-:W-:Y:S02]  /*5550*/  MOV R7, R145 ;  /* 0x0000009100077202 */ /* 0x000fe40000000f00 */
[----:B------:R-:W3:Y:S01]  /*5560*/  LDL.LU.64 R150, [R1+0x1268] ;  /* 0x0012680001967983 */ /* 0x000ee20000300a00 */
[----:B------:R-:W-:Y:S01]  /*5570*/  IMAD.MOV.U32 R8, RZ, RZ, R144 ;  /* 0x000000ffff087224 */ /* 0x000fe200078e0090 */
[----:B------:R-:W-:Y:S02]  /*5580*/  MOV R10, R142 ;  /* 0x0000008e000a7202 */ /* 0x000fe40000000f00 */
[----:B------:R-:W3:Y:S01]  /*5590*/  LDL.LU.64 R148, [R1+0x1260] ;  /* 0x0012600001947983 */ /* 0x000ee20000300a00 */
[----:B------:R-:W-:-:S03]  /*55a0*/  IMAD.MOV.U32 R9, RZ, RZ, R143 ;  /* 0x000000ffff097224 */ /* 0x000fc600078e008f */
[----:B------:R-:W3:Y:S01]  /*55b0*/  LDL.LU.64 R146, [R1+0x1258] ;  /* 0x0012580001927983 */ /* 0x000ee20000300a00 */
[----:B------:R-:W-:Y:S01]  /*55c0*/  IMAD.MOV.U32 R12, RZ, RZ, R140 ;  /* 0x000000ffff0c7224 */ /* 0x000fe200078e008c */
[----:B------:R-:W-:Y:S01]  /*55d0*/  MOV R13, R139 ;  /* 0x0000008b000d7202 */ /* 0x000fe20000000f00 */
[----:B------:R-:W-:Y:S01]  /*55e0*/  IMAD.MOV.U32 R11, RZ, RZ, R141 ;  /* 0x000000ffff0b7224 */ /* 0x000fe200078e008d */
        /* <DEDUP_REMOVED lines=233> */
[----:B------:R-:W-:Y:S01]  /*6480*/  IMAD.MOV.U32 R152, RZ, RZ, R213 ;  /* 0x000000ffff987224 */ /* 0x000fe200078e00d5 */
[----:B------:R-:W-:Y:S01]  /*6490*/  MOV R213, R23 ;  /* 0x0000001700d57202 */ /* 0x000fe20000000f00 */
        /* <DEDUP_REMOVED lines=258> */
[----:B------:R-:W-:-:S03]  /*74c0*/  IMAD.MOV.U32 R0, RZ, RZ, R151 ;  /* 0x000000ffff007224 */ /* 0x000fc600078e0097 */
[----:B------:R-:W-:Y:S01]  /*74d0*/  STL.64 [R1+0x40], R40 ;  /* 0x0000402801007387 */ /* 0x000fe20000100a00 */
[----:B------:R-:W-:Y:S01]  /*74e0*/  IMAD.MOV.U32 R4, RZ, RZ, R148 ;  /* 0x000000ffff047224 */ /* 0x000fe200078e0094 */
[----:B------:R-:W-:Y:S02]  /*74f0*/  MOV R3, R149 ;  /* 0x0000009500037202 */ /* 0x000fe40000000f00 */
[----:B------:R-:W-:Y:S01]  /*7500*/  STL.64 [R1+0x48], R42 ;  /* 0x0000482a01007387 */ /* 0x000fe20000100a00 */
[----:B------:R-:W-:Y:S01]  /*7510*/  MOV R6, R146 ;  /* 0x0000009200067202 */ /* 0x000fe20000000f00 */
[----:B------:R-:W-:Y:S02]  /*7520*/  IMAD.MOV.U32 R5, RZ, RZ, R147 ;  /* 0x000000ffff057224 */ /* 0x000fe400078e0093 */
[----:B------:R0:W-:Y:S01]  /*7530*/  STL.64 [R1+0x50], R44 ;  /* 0x0000502c01007387 */ /* 0x0001e20000100a00 */
[----:B------:R-:W-:-:S03]  /*7540*/  IMAD.MOV.U32 R8, RZ, RZ, R144 ;  /* 0x000000ffff087224 */ /* 0x000fc600078e0090 */
[----:B------:R-:W3:Y:S01]  /*7550*/  LDL.LU.64 R150, [R1+0xfb0] ;  /* 0x000fb00001967983 */ /* 0x000ee20000300a00 */
        /* <DEDUP_REMOVED lines=499> */
[----:B------:R-:W-:-:S03]  /*9490*/  MOV R2, R150 ;  /* 0x0000009600027202 */ /* 0x000fc60000000f00 */
[----:B------:R-:W-:Y:S01]  /*94a0*/  STL.64 [R1+0x38], R38 ;  /* 0x0000382601007387 */ /* 0x000fe20000100a00 */
[----:B------:R-:W-:-:S03]  /*94b0*/  IMAD.MOV.U32 R0, RZ, RZ, R151 ;  /* 0x000000ffff007224 */ /* 0x000fc600078e0097 */
[----:B------:R-:W-:Y:S01]  /*94c0*/  STL.64 [R1+0x40], R40 ;  /* 0x0000402801007387 */ /* 0x000fe20000100a00 */
[----:B------:R-:W-:-:S03]  /*94d0*/  IMAD.MOV.U32 R4, RZ, RZ, R148 ;  /* 0x000000ffff047224 */ /* 0x000fc600078e0094 */
[----:B------:R-:W-:Y:S01]  /*94e0*/  STL.64 [R1+0x48], R42 ;  /* 0x0000482a01007387 */ /* 0x000fe20000100a00 */
[----:B------:R-:W-:Y:S01]  /*94f0*/  IMAD.MOV.U32 R3, RZ, RZ, R149 ;  /* 0x000000ffff037224 */ /* 0x000fe200078e0095 */
[----:B------:R-:W-:Y:S02]  /*9500*/  MOV R5, R147 ;  /* 0x0000009300057202 */ /* 0x000fe40000000f00 */
[----:B------:R0:W-:Y:S01]  /*9510*/  STL.64 [R1+0x50], R44 ;  /* 0x0000502c01007387 */ /* 0x0001e20000100a00 */
        /* <DEDUP_REMOVED lines=149> */
[----:B------:R-:W-:Y:S02]  /*9e70*/  IMAD.MOV.U32 R235, RZ, RZ, R46 ;  /* 0x000000ffffeb7224 */ /* 0x000fe400078e002e */
[----:B------:R-:W-:Y:S01]  /*9e80*/  IMAD.MOV.U32 R234, RZ, RZ, R47 ;  /* 0x000000ffffea7224 */ /* 0x000fe200078e002f */
        /* <DEDUP_REMOVED lines=1633> */
[----:B------:R-:W-:Y:S01]  /*104a0*/  IMAD.MOV.U32 R222, RZ, RZ, R19 ;  /* 0x000000ffffde7224 */ /* 0x000fe200078e0013 */
[----:B------:R0:W5:Y:S01]  /*104b0*/  LDL.LU R0, [R1+0x2d4] ;  /* 0x0002d40001007983 */ /* 0x0001620000300800 */
[----:B------:R-:W-:-:S02]  /*104c0*/  IMAD.MOV.U32 R224, RZ, RZ, R15 ;  /* 0x000000ffffe07224 */ /* 0x000fc400078e000f */
[----:B------:R-:W-:Y:S01]  /*104d0*/  IMAD.MOV.U32 R225, RZ, RZ, R14 ;  /* 0x000000ffffe17224 */ /* 0x000fe200078e000e */
[----:B------:R0:W5:Y:S01]  /*104e0*/  LDL.LU R17, [R1+0x2d0] ;  /* 0x0002d00001117983 */ /* 0x0001620000300800 */
[----:B------:R-:W-:Y:S02]  /*104f0*/  IMAD.MOV.U32 R227, RZ, RZ, R12 ;  /* 0x000000ffffe37224 */ /* 0x000fe400078e000c */
[----:B------:R-:W-:Y:S01]  /*10500*/  IMAD.MOV.U32 R228, RZ, RZ, R11 ;  /* 0x000000ffffe47224 */ /* 0x000fe200078e000b */
[----:B------:R0:W5:Y:S01]  /*10510*/  LDL.LU R16, [R1+0x2cc] ;  /* 0x0002cc0001107983 */ /* 0x0001620000300800 */
[----:B------:R-:W-:Y:S02]  /*10520*/  IMAD.MOV.U32 R230, RZ, RZ, R9 ;  /* 0x000000ffffe67224 */ /* 0x000fe400078e0009 */
[----:B------:R-:W-:Y:S01]  /*10530*/  IMAD.MOV.U32 R231, RZ, RZ, R8 ;  /* 0x000000ffffe77224 */ /* 0x000fe200078e0008 */
[----:B------:R0:W5:Y:S01]  /*10540*/  LDL.LU R3, [R1+0x2c8] ;  /* 0x0002c80001037983 */ /* 0x0001620000300800 */
[----:B------:R-:W-:-:S02]  /*10550*/  IMAD.MOV.U32 R233, RZ, RZ, R6 ;  /* 0x000000ffffe97224 */ /* 0x000fc400078e0006 */
[----:B------:R-:W-:Y:S01]  /*10560*/  IMAD.MOV.U32 R234, RZ, RZ, R5 ;  /* 0x000000ffffea7224 */ /* 0x000fe200078e0005 */
[----:B------:R0:W5:Y:S05]  /*10570*/  LDL.LU R2, [R1+0x2c4] ;  /* 0x0002c40001027983 */ /* 0x00016a0000300800 */
        /* <DEDUP_REMOVED lines=67> */
[----:B-1----:R0:W5:Y:S04]  /*109b0*/  LDL.LU R152, [R1+0x2c0] ;  /* 0x0002c00001987983 */ /* 0x0021680000300800 */
[----:B------:R-:W2:Y:S04]  /*109c0*/  LDL.LU.64 R150, [R1+0x2b8] ;  /* 0x0002b80001967983 */ /* 0x000ea80000300a00 */
        /* <DEDUP_REMOVED lines=20> */
[----:B------:R-:W2:Y:S01]  /*10b10*/  LDL.LU.64 R108, [R1+0x210] ;  /* 0x00021000016c7983 */ /* 0x000ea20000300a00 */
[----:B------:R-:W-:Y:S01]  /*10b20*/  UIADD3 UR12, UR8, 0x1c06, URZ ;  /* 0x00001c06080c7890 */ /* 0x000fe2000fffe03f */
[----:B------:R-:W-:Y:S01]  /*10b30*/  UMOV UR13, 0x40000040 ;  /* 0x40000040000d7882 */ /* 0x000fe20000000000 */
[----:B--2---:R-:W-:-:S07]  /*10b40*/  WARPGROUP.ARRIVE ;  /* 0x00000000000079c5 */ /* 0x004fce0000000000 */
[----:B------:R-:W-:Y:S03]  /*10b50*/  HGMMA.64x256x8.F32.TF32 R24, gdesc[UR12], R24, gsb0 ;  /* 0x07e000000c1879f0 */ /* 0x000fe60008002818 */
[----:B------:R-:W-:Y:S02]  /*10b60*/  WARPGROUP.DEPBAR.LE gsb0, 0x0 ;  /* 0x00008000000079c5 */ /* 0x000fe40000010000 */
[----:B0-----:R-:W-:Y:S05]  /*10b70*/  @!P1 BRA `(.L_x_22) ;  /* 0x0000010000b89947 */ /* 0x001fea0003800000 */
[----:B------:R-:W-:Y:S01]  /*10b80*/  UIADD3 UR6, UR39, 0x1, URZ ;  /* 0x0000000127067890 */ /* 0x000fe2000fffe03f */
[----:B-----5:R-:W-:Y:S01]  /*10b90*/  R2UR UR9, R3 ;  /* 0x00000000030972ca */ /* 0x020fe200000e0000 */
[----:B------:R-:W-:Y:S02]  /*10ba0*/  UMOV UR8, UR39 ;  /* 0x0000002700087c82 */ /* 0x000fe40008000000 */
[----:B------:R-:W-:-:S04]  /*10bb0*/  UISETP.NE.AND UP0, UPT, UR6, 0x5, UPT ;  /* 0x000000050600788c */ /* 0x000fc8000bf05270 */
[----:B------:R-:W-:Y:S02]  /*10bc0*/  USEL UR7, URZ, 0x1, UP0 ;  /* 0x000000013f077887 */ /* 0x000fe40008000000 */
[----:B------:R-:W-:Y:S02]  /*10bd0*/  USEL UR6, UR6, URZ, UP0 ;  /* 0x0000003f06067287 */ /* 0x000fe40008000000 */
[----:B------:R-:W-:-:S12]  /*10be0*/  ULOP3.LUT UR7, UR36, UR7, URZ, 0x3c, !UPT ;  /* 0x0000000724077292 */ /* 0x000fd8000f8e3c3f */
.L_x_29:
[----:B------:R-:W-:Y:S05]  /*10bf0*/  @!P0 BRA `(.L_x_23) ;  /* 0x0000000000048947 */ /* 0x000fea0003800000 */
[----:B------:R-:W-:Y:S01]  /*10c00*/  BPT.TRAP 0x1 ;  /* 0x000000040000795c */ /* 0x000fe20000300000 */
.L_x_23:
[----:B------:R-:W0:Y:S01]  /*10c10*/  S2UR UR11, SR_CgaCtaId ;  /* 0x00000000000b79c3 */ /* 0x000e220000008800 */
[----:B------:R-:W-:Y:S01]  /*10c20*/  UMOV UR10, 0x400 ;  /* 0x00000400000a7882 */ /* 0x000fe20000000000 */
[----:B------:R-:W-:Y:S02]  /*10c30*/  IMAD.U32 R4, RZ, RZ, UR7 ;  /* 0x00000007ff047e24 */ /* 0x000fe4000f8e00ff */
[----:B------:R-:W-:-:S03]  /*10c40*/  IMAD.U32 R3, RZ, RZ, UR6 ;  /* 0x00000006ff037e24 */ /* 0x000fc6000f8e00ff */
[----:B------:R-:W-:Y:S01]  /*10c50*/  SHF.L.U32 R4, R4, 0x1f, RZ ;  /* 0x0000001f04047819 */ /* 0x000fe200000006ff */
[----:B0-----:R-:W-:-:S06]  /*10c60*/  ULEA UR10, UR11, UR10, 0x18 ;  /* 0x0000000a0b0a7291 */ /* 0x001fcc000f8ec03f */
[----:B------:R-:W-:-:S05]  /*10c70*/  MOV R0, UR10 ;  /* 0x0000000a00007c02 */ /* 0x000fca0008000f00 */
[----:B------:R-:W-:-:S04]  /*10c80*/  IMAD R3, R3, 0x8, R0 ;  /* 0x0000000803037824 */ /* 0x000fc800078e0200 */
[----:B------:R0:W1:Y:S01]  /*10c90*/  SYNCS.PHASECHK.TRANS64.TRYWAIT P1, [R3+URZ], R4 ;  /* 0x00000004030075a7 */ /* 0x000062000802017f */
[----:B------:R-:W-:Y:S05]  /*10ca0*/  @!P0 BRA `(.L_x_24) ;  /* 0x0000000000048947 */ /* 0x000fea0003800000 */
[----:B------:R-:W-:Y:S01]  /*10cb0*/  BPT.TRAP 0x1 ;  /* 0x000000040000795c */ /* 0x000fe20000300000 */
.L_x_24:
[----:B-1----:R-:W-:Y:S05]  /*10cc0*/  @P1 BRA `(.L_x_25) ;  /* 0x0000000000081947 */ /* 0x002fea0003800000 */
[----:B------:R-:W1:Y:S02]  /*10cd0*/  SYNCS.PHASECHK.TRANS64.TRYWAIT P1, [R3+URZ], R4 ;  /* 0x00000004030075a7 */ /* 0x000e64000802017f */
[----:B-1----:R-:W-:Y:S05]  /*10ce0*/  @!P1 BRA `(.L_x_26) ;  /* 0x0000022400dc9947 */ /* 0x002fea0003800000 */
.L_x_25:
        /* <DEDUP_REMOVED lines=64> */
[----:B--2---:R-:W2:Y:S04]  /*110f0*/  LDL.LU.64 R24, [R1] ;  /* 0x0000000001187983 */ /* 0x004ea80000300a00 */
        /* <DEDUP_REMOVED lines=63> */
[----:B------:R-:W-:-:S02]  /*114f0*/  ULEA UR11, UR6, UR5, 0xd ;  /* 0x00000005060b7291 */ /* 0x000fc4000f8e683f */
[----:B------:R-:W-:Y:S01]  /*11500*/  ULEA UR10, UR6, UR4, 0xd ;  /* 0x00000004060a7291 */ /* 0x000fe2000f8e683f */
[----:B------:R-:W-:Y:S01]  /*11510*/  STL [R1+0x2d0], R17 ;  /* 0x0002d01101007387 */ /* 0x000fe20000100800 */
[----:B------:R-:W-:Y:S01]  /*11520*/  UMOV UR15, 0x40000040 ;  /* 0x40000040000f7882 */ /* 0x000fe20000000000 */
[----:B------:R-:W-:Y:S02]  /*11530*/  UMOV UR13, 0x40000040 ;  /* 0x40000040000d7882 */ /* 0x000fe40000000000 */
[----:B------:R-:W-:Y:S01]  /*11540*/  UMOV UR14, UR11 ;  /* 0x0000000b000e7c82 */ /* 0x000fe20008000000 */
[----:B------:R-:W-:Y:S01]  /*11550*/  STL [R1+0x2cc], R16 ;  /* 0x0002cc1001007387 */ /* 0x000fe20000100800 */
[----:B------:R-:W-:-:S03]  /*11560*/  UMOV UR12, UR10 ;  /* 0x0000000a000c7c82 */ /* 0x000fc60008000000 */
[----:B------:R3:W-:Y:S04]  /*11570*/  STL [R1+0x2c8], R2 ;  /* 0x0002c80201007387 */ /* 0x0007e80000100800 */
[----:B------:R4:W-:Y:S01]  /*11580*/  STL [R1+0x2c4], R0 ;  /* 0x0002c40001007387 */ /* 0x0009e20000100800 */
[----:B--2---:R-:W-:-:S06]  /*11590*/  WARPGROUP.ARRIVE ;  /* 0x00000000000079c5 */ /* 0x004fcc0000000000 */
[----:B------:R-:W-:Y:S03]  /*115a0*/  HGMMA.64x256x8.F32.TF32 R24, gdesc[UR12], R24, gsb0 ;  /* 0x07e000000c1879f0 */ /* 0x000fe60008002818 */
[----:B------:R-:W-:Y:S02]  /*115b0*/  WARPGROUP.DEPBAR.LE gsb0, 0x0 ;  /* 0x00008000000079c5 */ /* 0x000fe40000010000 */
[----:B------:R-:W-:Y:S01]  /*115c0*/  STL.64 [R1], R24 ;  /* 0x0000001801007387 */ /* 0x000fe20000100a00 */
[----:B---3--:R-:W-:Y:S01]  /*115d0*/  IMAD.MOV.U32 R2, RZ, RZ, R150 ;  /* 0x000000ffff027224 */ /* 0x008fe200078e0096 */
[----:B01----:R-:W-:Y:S01]  /*115e0*/  MOV R3, R149 ;  /* 0x0000009500037202 */ /* 0x003fe20000000f00 */
[----:B----4-:R-:W-:Y:S01]  /*115f0*/  IMAD.MOV.U32 R0, RZ, RZ, R151 ;  /* 0x000000ffff007224 */ /* 0x010fe200078e0097 */
        /* <DEDUP_REMOVED lines=40> */
[----:B------:R-:W2:Y:S01]  /*11880*/  LDL.LU.64 R150, [R1+0x17d8] ;  /* 0x0017d80001967983 */ /* 0x000ea20000300a00 */
        /* <DEDUP_REMOVED lines=96> */
[----:B------:R-:W-:-:S03]  /*11e90*/  IMAD.MOV.U32 R235, RZ, RZ, R46 ;  /* 0x000000ffffeb7224 */ /* 0x000fc600078e002e */
        /* <DEDUP_REMOVED lines=28> */
[----:B0-----:R-:W2:Y:S04]  /*12060*/  LDL.LU.64 R44, [R1+0x1630] ;  /* 0x00163000012c7983 */ /* 0x001ea80000300a00 */
        /* <DEDUP_REMOVED lines=11> */
[----:B------:R-:W-:-:S02]  /*12120*/  UMOV UR13, 0x40000040 ;  /* 0x40000040000d7882 */ /* 0x000fc40000000000 */
[----:B------:R-:W-:Y:S01]  /*12130*/  STL [R1+0x15d8], R152 ;  /* 0x0015d89801007387 */ /* 0x000fe20000100800 */
[----:B--2---:R-:W-:-:S06]  /*12140*/  WARPGROUP.ARRIVE ;  /* 0x00000000000079c5 */ /* 0x004fcc0000000000 */
        /* <DEDUP_REMOVED lines=2892> */
[----:B------:R-:W-:Y:S01]  /*1d610*/  MOV R4, R148 ;  /* 0x0000009400047202 */ /* 0x000fe20000000f00 */
[----:B------:R-:W-:Y:S02]  /*1d620*/  IMAD.MOV.U32 R3, RZ, RZ, R149 ;  /* 0x000000ffff037224 */ /* 0x000fe400078e0095 */
[----:B------:R-:W-:Y:S01]  /*1d630*/  STL.64 [R1+0x48], R42 ;  /* 0x0000482a01007387 */ /* 0x000fe20000100a00 */
[----:B------:R-:W-:Y:S01]  /*1d640*/  MOV R6, R146 ;  /* 0x0000009200067202 */ /* 0x000fe20000000f00 */
[----:B------:R-:W-:Y:S02]  /*1d650*/  IMAD.MOV.U32 R5, RZ, RZ, R147 ;  /* 0x000000ffff057224 */ /* 0x000fe400078e0093 */
[----:B------:R0:W-:Y:S01]  /*1d660*/  STL.64 [R1+0x50], R44 ;  /* 0x0000502c01007387 */ /* 0x0001e20000100a00 */
[----:B------:R-:W-:Y:S01]  /*1d670*/  MOV R8, R144 ;  /* 0x0000009000087202 */ /* 0x000fe20000000f00 */
[----:B------:R-:W-:-:S02]  /*1d680*/  IMAD.MOV.U32 R7, RZ, RZ, R145 ;  /* 0x000000ffff077224 */ /* 0x000fc400078e0091 */
[----:B------:R-:W3:Y:S01]  /*1d690*/  LDL.LU.64 R150, [R1+0x788] ;  /* 0x0007880001967983 */ /* 0x000ee20000300a00 */
[----:B------:R-:W-:Y:S01]  /*1d6a0*/  MOV R10, R142 ;  /* 0x0000008e000a7202 */ /* 0x000fe20000000f00 */
[----:B------:R-:W-:Y:S02]  /*1d6b0*/  IMAD.MOV.U32 R9, RZ, RZ, R143 ;  /* 0x000000ffff097224 */ /* 0x000fe400078e008f */
[----:B------:R-:W3:Y:S01]  /*1d6c0*/  LDL.LU.64 R148, [R1+0x780] ;  /* 0x0007800001947983 */ /* 0x000ee20000300a00 */
[----:B------:R-:W-:Y:S01]  /*1d6d0*/  MOV R12, R140 ;  /* 0x0000008c000c7202 */ /* 0x000fe20000000f00 */
[----:B------:R-:W-:Y:S02]  /*1d6e0*/  IMAD.MOV.U32 R11, RZ, RZ, R141 ;  /* 0x000000ffff0b7224 */ /* 0x000fe400078e008d */
[----:B------:R-:W3:Y:S01]  /*1d6f0*/  LDL.LU.64 R146, [R1+0x778] ;  /* 0x0007780001927983 */ /* 0x000ee20000300a00 */
        /* <DEDUP_REMOVED lines=251> */
[----:B------:R-:W-:-:S02]  /*1e6b0*/  UIADD3 UR12, UR10, 0x1802, URZ ;  /* 0x000018020a0c7890 */ /* 0x000fc4000fffe03f */
        /* <DEDUP_REMOVED lines=507> */
[----:B------:R0:W5:Y:S01]  /*20670*/  LDL.LU R17, [R1+0x2d0] ;  /* 0x0002d00001117983 */ /* 0x0001620000300800 */
[----:B------:R-:W-:Y:S01]  /*20680*/  UIADD3 UR12, UR10, 0x1806, URZ ;  /* 0x000018060a0c7890 */ /* 0x000fe2000fffe03f */
[----:B------:R-:W-:Y:S01]  /*20690*/  UMOV UR15, 0x40000040 ;  /* 0x40000040000f7882 */ /* 0x000fe20000000000 */
[----:B------:R-:W-:Y:S01]  /*206a0*/  UMOV UR13, 0x40000040 ;  /* 0x40000040000d7882 */ /* 0x000fe20000000000 */
[----:B------:R0:W5:Y:S04]  /*206b0*/  LDL.LU R16, [R1+0x2cc] ;  /* 0x0002cc0001107983 */ /* 0x0001680000300800 */
[----:B------:R0:W5:Y:S04]  /*206c0*/  LDL.LU R2, [R1+0x2c8] ;  /* 0x0002c80001027983 */ /* 0x0001680000300800 */
[----:B------:R0:W5:Y:S01]  /*206d0*/  LDL.LU R0, [R1+0x2c4] ;  /* 0x0002c40001007983 */ /* 0x0001620000300800 */
        /* <DEDUP_REMOVED lines=96> */
[----:B------:R-:W-:Y:S01]  /*20ce0*/  BPT.TRAP 0x1 ;  /* 0x000000040000795c */ /* 0x000fe20000300000 */
.L_x_27:
[----:B-----5:R-:W-:Y:S01]  /*20cf0*/  ISETP.NE.AND P1, PT, R17, RZ, PT ;  /* 0x000000ff1100720c */ /* 0x020fe20003f25270 */
[----:B------:R-:W-:Y:S01]  /*20d00*/  UISETP.GT.U32.AND UP0, UPT, UR37, 0x1, UPT ;  /* 0x000000012500788c */ /* 0x000fe2000bf04070 */
[----:B------:R-:W-:-:S11]  /*20d10*/  MOV R3, UR8 ;  /* 0x0000000800037c02 */ /* 0x000fd60008000f00 */
[----:B------:R-:W-:-:S05]  /*20d20*/  @P1 IMAD R3, R3, 0x8, R0 ;  /* 0x0000000803031824 */ /* 0x000fca00078e0200 */
[----:B------:R-:W-:-:S04]  /*20d30*/  @P1 IADD3 R3, R3, 0x28, RZ ;  /* 0x0000002803031810 */ /* 0x000fc80007ffe0ff */
[----:B------:R-:W-:-:S04]  /*20d40*/  @P1 PRMT R3, R152, 0x654, R3 ;  /* 0x0000065498031816 */ /* 0x000fc80000000003 */
[----:B------:R0:W-:Y:S01]  /*20d50*/  @P1 SYNCS.ARRIVE.TRANS64.RED.A1T0 RZ, [R3+URZ], RZ ;  /* 0x000000ff03ff19a7 */ /* 0x0001e2000810043f */
[----:B------:R-:W-:-:S13]  /*20d60*/  PLOP3.LUT P1, PT, PT, PT, UP0, 0x80, 0x0 ;  /* 0x000000000000781c */ /* 0x000fda0003f2f008 */
[----:B0-----:R-:W-:Y:S05]  /*20d70*/  @P1 BRA `(.L_x_28) ;  /* 0x0000000000041947 */ /* 0x001fea0003800000 */
[----:B------:R-:W-:Y:S01]  /*20d80*/  BPT.TRAP 0x1 ;  /* 0x000000040000795c */ /* 0x000fe20000300000 */
.L_x_28:
[----:B------:R-:W-:Y:S02]  /*20d90*/  UISETP.GT.AND UP2, UPT, UR9, 0x1, UPT ;  /* 0x000000010900788c */ /* 0x000fe4000bf44270 */
[----:B------:R-:W-:Y:S02]  /*20da0*/  UIADD3 UR6, UR6, 0x1, URZ ;  /* 0x0000000106067890 */ /* 0x000fe4000fffe03f */
[----:B------:R-:W-:Y:S02]  /*20db0*/  UIADD3 UR8, UR8, 0x1, URZ ;  /* 0x0000000108087890 */ /* 0x000fe4000fffe03f */
[----:B------:R-:W-:Y:S01]  /*20dc0*/  PLOP3.LUT P1, PT, PT, PT, UP2, 0x80, 0x0 ;  /* 0x000000000000781c */ /* 0x000fe20003f2f028 */
[----:B------:R-:W-:Y:S02]  /*20dd0*/  UISETP.NE.AND UP0, UPT, UR6, 0x5, UPT ;  /* 0x000000050600788c */ /* 0x000fe4000bf05270 */
[----:B------:R-:W-:Y:S02]  /*20de0*/  UIADD3 UR10, UR9, -0x1, URZ ;  /* 0xffffffff090a7890 */ /* 0x000fe4000fffe03f */
[----:B------:R-:W-:-:S02]  /*20df0*/  USEL UR9, URZ, 0x1, UP0 ;  /* 0x000000013f097887 */ /* 0x000fc40008000000 */
[----:B------:R-:W-:Y:S02]  /*20e00*/  UISETP.NE.AND UP1, UPT, UR8, 0x5, UPT ;  /* 0x000000050800788c */ /* 0x000fe4000bf25270 */
[----:B------:R-:W-:Y:S02]  /*20e10*/  ULOP3.LUT UR7, UR7, UR9, URZ, 0x3c, !UPT ;  /* 0x0000000907077292 */ /* 0x000fe4000f8e3c3f */
[----:B------:R-:W-:Y:S02]  /*20e20*/  USEL UR6, UR6, URZ, UP0 ;  /* 0x0000003f06067287 */ /* 0x000fe40008000000 */
[----:B------:R-:W-:Y:S01]  /*20e30*/  USEL UR8, UR8, URZ, UP1 ;  /* 0x0000003f08087287 */ /* 0x000fe20008800000 */
[----:B------:R-:W-:Y:S01]  /*20e40*/  UMOV UR9, UR10 ;  /* 0x0000000a00097c82 */ /* 0x000fe20008000000 */
[----:B------:R-:W-:Y:S10]  /*20e50*/  @P1 BRA `(.L_x_29) ;  /* 0xfffffefc00641947 */ /* 0x000ff4000383ffff */
.L_x_22:
[----:B-----5:R-:W0:Y:S02]  /*20e60*/  LDC R3, c[0x0][0x28c] ;  /* 0x0000a300ff037b82 */ /* 0x020e240000000800 */
[----:B0-----:R-:W-:-:S13]  /*20e70*/  ISETP.GE.AND P1, PT, R3, 0x1, PT ;  /* 0x000000010300780c */ /* 0x001fda0003f26270 */
[----:B------:R-:W-:Y:S05]  /*20e80*/  @!P1 BRA `(.L_x_30) ;  /* 0x0000000000549947 */ /* 0x000fea0003800000 */
[----:B------:R-:W-:Y:S05]  /*20e90*/  @!P0 BRA `(.L_x_31) ;  /* 0x0000000000048947 */ /* 0x000fea0003800000 */
[----:B------:R-:W-:Y:S01]  /*20ea0*/  BPT.TRAP 0x1 ;  /* 0x000000040000795c */ /* 0x000fe20000300000 */
.L_x_31:
[----:B------:R-:W-:Y:S01]  /*20eb0*/  ISETP.NE.AND P0, PT, R17, RZ, PT ;  /* 0x000000ff1100720c */ /* 0x000fe20003f05270 */
[----:B------:R-:W-:-:S12]  /*20ec0*/  BSSY B0, `(.L_x_32) ;  /* 0x000000d000007945 */ /* 0x000fd80003800000 */
[----:B------:R-:W-:Y:S05]  /*20ed0*/  @!P0 BRA `(.L_x_33) ;  /* 0x00000000002c8947 */ /* 0x000fea0003800000 */
[----:B------:R-:W-:-:S04]  /*20ee0*/  UISETP.LT.AND UP0, UPT, UR43, 0x1, UPT ;  /* 0x000000012b00788c */ /* 0x000fc8000bf01270 */
[----:B------:R-:W-:-:S04]  /*20ef0*/  USEL UR6, UR43, 0x1, UP0 ;  /* 0x000000012b067887 */ /* 0x000fc80008000000 */
[----:B------:R-:W-:-:S04]  /*20f00*/  UIADD3 UR6, UR39, UR43, -UR6 ;  /* 0x0000002b27067290 */ /* 0x000fc8000fffe806 */
[----:B------:R-:W-:-:S04]  /*20f10*/  UIMAD.WIDE.U32 UR4, UR6, -0x33333333, URZ ;  /* 0xcccccccd060478a5 */ /* 0x000fc8000f8e003f */
[----:B------:R-:W-:-:S04]  /*20f20*/  USHF.R.U32.HI UR4, URZ, 0x2, UR5 ;  /* 0x000000023f047899 */ /* 0x000fc80008011605 */
[----:B------:R-:W-:-:S06]  /*20f30*/  UIMAD UR6, UR4, -0x5, UR6 ;  /* 0xfffffffb040678a4 */ /* 0x000fcc000f8e0206 */
[----:B------:R-:W-:-:S05]  /*20f40*/  IMAD.U32 R3, RZ, RZ, UR6 ;  /* 0x00000006ff037e24 */ /* 0x000fca000f8e00ff */
[----:B------:R-:W-:-:S05]  /*20f50*/  LEA R0, R3, R0, 0x3 ;  /* 0x0000000003007211 */ /* 0x000fca00078e18ff */
[----:B------:R-:W-:-:S05]  /*20f60*/  VIADD R0, R0, 0x28 ;  /* 0x0000002800007836 */ /* 0x000fca0000000000 */
[----:B------:R-:W-:-:S04]  /*20f70*/  PRMT R0, R152, 0x654, R0 ;  /* 0x0000065498007816 */ /* 0x000fc80000000000 */
[----:B------:R0:W-:Y:S03]  /*20f80*/  SYNCS.ARRIVE.TRANS64.RED.A1T0 RZ, [R0+URZ], RZ ;  /* 0x000000ff00ff79a7 */ /* 0x0001e6000810043f */
.L_x_33:
[----:B------:R-:W-:Y:S05]  /*20f90*/  BSYNC B0 ;  /* 0x0000000000007941 */ /* 0x000fea0003800000 */
.L_x_32:
[----:B------:R-:W-:-:S06]  /*20fa0*/  UISETP.GT.U32.AND UP0, UPT, UR37, 0x1, UPT ;  /* 0x000000012500788c */ /* 0x000fcc000bf04070 */
[----:B------:R-:W-:-:S13]  /*20fb0*/  PLOP3.LUT P0, PT, PT, PT, UP0, 0x80, 0x0 ;  /* 0x000000000000781c */ /* 0x000fda0003f0f008 */
[----:B------:R-:W-:Y:S05]  /*20fc0*/  @P0 BRA `(.L_x_30) ;  /* 0x0000000000040947 */ /* 0x000fea0003800000 */
[----:B------:R-:W-:Y:S01]  /*20fd0*/  BPT.TRAP 0x1 ;  /* 0x000000040000795c */ /* 0x000fe20000300000 */
.L_x_30:
[----:B------:R-:W1:Y:S01]  /*20fe0*/  S2R R8, SR_TID.X ;  /* 0x0000000000087919 */ /* 0x000e620000002100 */
[----:B------:R-:W-:Y:S01]  /*20ff0*/  MOV R19, 0x6540 ;  /* 0x0000654000137802 */ /* 0x000fe20000000f00 */
[----:B------:R-:W-:Y:S02]  /*21000*/  UIMAD.WIDE UR6, UR40, 0x100, URZ ;  /* 0x00000100280678a5 */ /* 0x000fe4000f8e023f */
[----:B------:R-:W-:Y:S01]  /*21010*/  USHF.R.S32.HI UR10, URZ, 0x1f, UR42 ;  /* 0x0000001f3f0a7899 */ /* 0x000fe2000801142a */
[----:B------:R-:W-:Y:S01]  /*21020*/  ULDC.64 UR8, c[0x0][0x5d0] ;  /* 0x0001740000087ab9 */ /* 0x000fe20000000a00 */
[----:B------:R-:W-:Y:S02]  /*21030*/  USHF.L.U32 UR40, UR40, 0x8, URZ ;  /* 0x0000000828287899 */ /* 0x000fe4000800063f */
[----:B------:R-:W-:Y:S02]  /*21040*/  UIMAD UR4, UR10, UR8, URZ ;  /* 0x000000080a0472a4 */ /* 0x000fe4000f8e023f */
[----:B------:R-:W-:-:S02]  /*21050*/  UIADD3 UR39, UR43, UR39, URZ ;  /* 0x000000272b277290 */ /* 0x000fc4000fffe03f */
[----:B------:R-:W-:Y:S02]  /*21060*/  UIMAD UR4, UR42, UR9, UR4 ;  /* 0x000000092a0472a4 */ /* 0x000fe4000f8e0204 */
[----:B------:R-:W-:Y:S02]  /*21070*/  UISETP.GT.U32.AND UP1, UPT, UR39, 0x4, UPT ;  /* 0x000000042700788c */ /* 0x000fe4000bf24070 */
[----:B------:R-:W-:Y:S02]  /*21080*/  UISETP.GE.U32.AND UP2, UPT, UR43, 0x5, UPT ;  /* 0x000000052b00788c */ /* 0x000fe4000bf46070 */
[----:B------:R-:W-:Y:S01]  /*21090*/  UISETP.LT.U32.AND UP1, UPT, UR43, 0x5, UP1 ;  /* 0x000000052b00788c */ /* 0x000fe20008f21070 */
[--C-:B-1----:R-:W-:Y:S01]  /*210a0*/  SHF.R.U32.HI R4, RZ, 0x7, R8.reuse ;  /* 0x00000007ff047819 */ /* 0x102fe20000011608 */
[----:B------:R-:W-:Y:S01]  /*210b0*/  IMAD.SHL.U32 R18, R8, 0x2, RZ ;  /* 0x0000000208127824 */ /* 0x000fe200078e00ff */
[----:B------:R-:W-:Y:S02]  /*210c0*/  SHF.R.U32.HI R5, RZ, 0x2, R8 ;  /* 0x00000002ff057819 */ /* 0x000fe40000011608 */
[----:B------:R-:W-:-:S02]  /*210d0*/  LOP3.LUT R4, R4, 0x1, RZ, 0xc0, !PT ;  /* 0x0000000104047812 */ /* 0x000fc400078ec0ff */
[----:B------:R-:W-:Y:S02]  /*210e0*/  LOP3.LUT R6, R8, 0x60, RZ, 0xc0, !PT ;  /* 0x0000006008067812 */ /* 0x000fe400078ec0ff */
[----:B------:R-:W-:Y:S02]  /*210f0*/  LOP3.LUT R5, R5, 0x7, RZ, 0xc0, !PT ;  /* 0x0000000705057812 */ /* 0x000fe400078ec0ff */
[----:B------:R-:W-:Y:S02]  /*21100*/  SHF.L.U32 R3, R4, 0x6, RZ ;  /* 0x0000000604037819 */ /* 0x000fe400000006ff */
[----:B------:R-:W-:Y:S02]  /*21110*/  LOP3.LUT R18, R18, 0x6, RZ, 0xc0, !PT ;  /* 0x0000000612127812 */ /* 0x000fe400078ec0ff */
[----:B------:R-:W-:Y:S02]  /*21120*/  SHF.R.U32.HI R6, RZ, 0x1, R6 ;  /* 0x00000001ff067819 */ /* 0x000fe40000011606 */
[----:B------:R-:W-:-:S02]  /*21130*/  LOP3.LUT R3, R3, 0x40, R5, 0xe2, !PT ;  /* 0x0000004003037812 */ /* 0x000fc400078ee205 */
[----:B------:R-:W-:Y:S01]  /*21140*/  PRMT R18, R18, R19, UR41 ;  /* 0x0000002912127e16 */ /* 0x000fe20008000013 */
[----:B------:R-:W-:Y:S01]  /*21150*/  USHF.L.U32 UR41, UR41, 0x8, URZ ;  /* 0x0000000829297899 */ /* 0x000fe2000800063f */
[----:B0-----:R-:W-:Y:S02]  /*21160*/  IADD3 R0, RZ, -R6, -R5 ;  /* 0x80000006ff007210 */ /* 0x001fe40007ffe805 */
[----:B------:R-:W-:Y:S01]  /*21170*/  LOP3.LUT R3, R3, UR6, R6, 0xfe, !PT ;  /* 0x0000000603037c12 */ /* 0x000fe2000f8efe06 */
[----:B------:R-:W-:Y:S01]  /*21180*/  IMAD.U32 R6, RZ, RZ, UR8 ;  /* 0x00000008ff067e24 */ /* 0x000fe2000f8e00ff */
[----:B------:R-:W-:Y:S01]  /*21190*/  SHF.R.S32.HI R19, RZ, 0x1f, R18 ;  /* 0x0000001fff137819 */ /* 0x000fe20000011412 */
[----:B------:R-:W-:Y:S01]  /*211a0*/  ULDC UR8, c[0x0][0x284] ;  /* 0x0000a10000087ab9 */ /* 0x000fe20000000800 */
[----:B------:R-:W-:Y:S01]  /*211b0*/  IMAD R0, R4, -0x40, R0 ;  /* 0xffffffc004007824 */ /* 0x000fe200078e0200 */
[----:B------:R-:W-:Y:S01]  /*211c0*/  MOV R5, 0xfffffffe ;  /* 0xfffffffe00057802 */ /* 0x000fe20000000f00 */
[----:B------:R-:W-:-:S02]  /*211d0*/  IMAD.U32 R4, RZ, RZ, UR8 ;  /* 0x00000008ff047e24 */ /* 0x000fc4000f8e00ff */
[----:B------:R-:W-:-:S03]  /*211e0*/  IMAD.WIDE.U32 R6, R6, UR42, R18 ;  /* 0x0000002a06067c25 */ /* 0x000fc6000f8e0012 */
[----:B------:R-:W-:Y:S02]  /*211f0*/  IADD3 R164, R4, -UR40, R0 ;  /* 0x8000002804a47c10 */ /* 0x000fe4000fffe000 */
[----:B------:R-:W-:Y:S01]  /*21200*/  IADD3 R7, R7, UR4, RZ ;  /* 0x0000000407077c10 */ /* 0x000fe2000fffe0ff */
[----:B------:R-:W-:Y:S01]  /*21210*/  ULDC UR4, c[0x0][0x288] ;  /* 0x0000a20000047ab9 */ /* 0x000fe20000000800 */
[----:B------:R-:W-:Y:S01]  /*21220*/  LOP3.LUT R0, R8, 0x3, RZ, 0xc0, !PT ;  /* 0x0000000308007812 */ /* 0x000fe200078ec0ff */
[----:B------:R-:W-:Y:S01]  /*21230*/  UISETP.GE.AND UP0, UPT, UR41, UR4, UPT ;  /* 0x000000042900728c */ /* 0x000fe2000bf06270 */
[----:B------:R0:W-:Y:S03]  /*21240*/  STL [R1+0x200], R164 ;  /* 0x000200a401007387 */ /* 0x0001e60000100800 */
[----:B------:R-:W-:Y:S01]  /*21250*/  UISETP.GE.OR UP0, UPT, UR40, UR8, UP0 ;  /* 0x000000082800728c */ /* 0x000fe20008706670 */
[----:B------:R-:W-:Y:S01]  /*21260*/  IMAD R0, R0, R5, UR4 ;  /* 0x0000000400007e24 */ /* 0x000fe2000f8e0205 */
[----:B------:R-:W-:-:S02]  /*21270*/  UIMAD.WIDE.U32 UR4, UR39, -0x33333333, URZ ;  /* 0xcccccccd270478a5 */ /* 0x000fc4000f8e003f */
[----:B------:R-:W-:Y:S01]  /*21280*/  USEL UR8, URZ, 0x1, !UP1 ;  /* 0x000000013f087887 */ /* 0x000fe2000c800000 */
[----:B------:R-:W-:Y:S01]  /*21290*/  VIADD R0, R0, -UR41 ;  /* 0x8000002900007c36 */ /* 0x000fe20008000000 */
[----:B------:R-:W-:Y:S01]  /*212a0*/  PLOP3.LUT P0, PT, PT, PT, UP0, 0x80, 0x0 ;  /* 0x000000000000781c */ /* 0x000fe20003f0f008 */
[----:B------:R-:W-:Y:S02]  /*212b0*/  USHF.R.U32.HI UR4, URZ, 0x2, UR5 ;  /* 0x000000023f047899 */ /* 0x000fe40008011605 */
[----:B------:R-:W-:Y:S02]  /*212c0*/  ULOP3.LUT UR36, UR36, UR8, URZ, 0x3c, !UPT ;  /* 0x0000000824247292 */ /* 0x000fe4000f8e3c3f */
[----:B------:R-:W-:Y:S02]  /*212d0*/  UIMAD UR39, UR4, -0x5, UR39 ;  /* 0xfffffffb042778a4 */ /* 0x000fe4000f8e0227 */
[----:B------:R-:W-:Y:S01]  /*212e0*/  @UP2 ULOP3.LUT UR36, UR36, 0x1, UR4, 0x78, !UPT ;  /* 0x0000000124242892 */ /* 0x000fe2000f8e7804 */
[----:B------:R-:W-:-:S05]  /*212f0*/  UMOV UR40, 0xffffffff ;  /* 0xffffffff00287882 */ /* 0x000fca0000000000 */
[----:B0-----:R-:W-:Y:S06]  /*21300*/  @P0 BRA `(.L_x_34) ;  /* 0x000000fc00ec0947 */ /* 0x001fec0003800000 */
[----:B------:R-:W-:Y:S01]  /*21310*/  FSETP.NEU.AND P0, PT, R16, RZ, PT ;  /* 0x000000ff1000720b */ /* 0x000fe20003f0d000 */
[----:B------:R-:W-:Y:S01]  /*21320*/  ULDC.64 UR8, c[0x0][0x5c8] ;  /* 0x0001720000087ab9 */ /* 0x000fe20000000a00 */
[----:B------:R-:W-:Y:S01]  /*21330*/  ISETP.GT.AND P1, PT, R164, RZ, PT ;  /* 0x000000ffa400720c */ /* 0x000fe20003f24270 */
[----:B------:R-:W-:Y:S01]  /*21340*/  UIMAD UR4, UR7, UR8, URZ ;  /* 0x00000008070472a4 */ /* 0x000fe2000f8e023f */
[----:B------:R-:W-:Y:S01]  /*21350*/  MOV R10, UR9 ;  /* 0x00000009000a7c02 */ /* 0x000fe20008000f00 */
[C---:B------:R-:W-:Y:S01]  /*21360*/  IMAD.WIDE.U32 R6, R3.reuse, UR8, R6 ;  /* 0x0000000803067c25 */ /* 0x040fe2000f8e0006 */
[----:B------:R-:W-:Y:S01]  /*21370*/  BSSY B0, `(.L_x_34) ;  /* 0x0000ff4000007945 */ /* 0x000fe20003800000 */
[----:B------:R-:W-:Y:S02]  /*21380*/  ISETP.GT.AND P2, PT, R0, RZ, P1 ;  /* 0x000000ff0000720c */ /* 0x000fe40000f44270 */
[----:B------:R-:W-:-:S04]  /*21390*/  IMAD R10, R3, R10, UR4 ;  /* 0x00000004030a7e24 */ /* 0x000fc8000f8e020a */
[----:B------:R-:W-:Y:S01]  /*213a0*/  IMAD.IADD R10, R7, 0x1, R10 ;  /* 0x00000001070a7824 */ /* 0x000fe200078e020a */
[----:B------:R-:W-:Y:S06]  /*213b0*/  @!P0 BRA `(.L_x_35) ;  /* 0x000000ac00448947 */ /* 0x000fec0003800000 */
[----:B------:R-:W0:Y:S01]  /*213c0*/  LDC.64 R22, c[0x0][0x5b8] ;  /* 0x00016e00ff167b82 */ /* 0x000e220000000a00 */
[----:B------:R-:W2:Y:S01]  /*213d0*/  LDL.LU R11, [R1] ;  /* 0x00000000010b7983 */ /* 0x000ea20000300800 */
[----:B------:R-:W-:-:S06]  /*213e0*/  ULDC.64 UR4, c[0x0][0x5c0] ;  /* 0x0001700000047ab9 */ /* 0x000fcc0000000a00 */
[----:B------:R-:W1:Y:S08]  /*213f0*/  LDC.64 R14, c[0x0][0x5b0] ;  /* 0x00016c00ff0e7b82 */ /* 0x000e700000000a00 */
[----:B------:R-:W3:Y:S01]  /*21400*/  LDC.64 R12, c[0x0][0x5a8] ;  /* 0x00016a00ff0c7b82 */ /* 0x000ee20000000a00 */
[C---:B0-----:R-:W-:Y:S02]  /*21410*/  IMAD R159, R22.reuse, UR10, RZ ;  /* 0x0000000a169f7c24 */ /* 0x041fe4000f8e02ff */
[----:B------:R-:W-:-:S04]  /*21420*/  IMAD.WIDE.U32 R154, R22, UR42, R18 ;  /* 0x0000002a169a7c25 */ /* 0x000fc8000f8e0012 */
[----:B------:R-:W-:Y:S02]  /*21430*/  IMAD R159, R23, UR42, R159 ;  /* 0x0000002a179f7c24 */ /* 0x000fe4000f8e029f */
[----:B-1----:R-:W-:Y:S02]  /*21440*/  IMAD R153, R14, UR7, RZ ;  /* 0x000000070e997c24 */ /* 0x002fe4000f8e02ff */
[----:B------:R-:W-:Y:S01]  /*21450*/  IMAD.MOV.U32 R20, RZ, RZ, R154 ;  /* 0x000000ffff147224 */ /* 0x000fe200078e009a */
[----:B------:R-:W-:Y:S01]  /*21460*/  IADD3 R21, R155, R159, RZ ;  /* 0x0000009f9b157210 */ /* 0x000fe20007ffe0ff */
[C---:B------:R-:W-:Y:S02]  /*21470*/  IMAD R153, R3.reuse, R15, R153 ;  /* 0x0000000f03997224 */ /* 0x040fe400078e0299 */
[----:B------:R-:W-:-:S05]  /*21480*/  IMAD.WIDE.U32 R4, R3, R14, R20 ;  /* 0x0000000e03047225 */ /* 0x000fca00078e0014 */
[----:B------:R-:W-:Y:S02]  /*21490*/  IADD3 R5, R5, R153, RZ ;  /* 0x0000009905057210 */ /* 0x000fe40007ffe0ff */
[----:B---3--:R-:W-:-:S04]  /*214a0*/  LEA R8, P0, R4, R12, 0x2 ;  /* 0x0000000c04087211 */ /* 0x008fc800078010ff */
[----:B------:R-:W-:-:S05]  /*214b0*/  LEA.HI.X R9, R4, R13, R5, 0x2, P0 ;  /* 0x0000000d04097211 */ /* 0x000fca00000f1405 */
[----:B------:R-:W3:Y:S01]  /*214c0*/  @P2 LDG.E.LTC128B R23, desc[UR44][R8.64] ;  /* 0x0000002c08172981 */ /* 0x000ee2000c1e1920 */
[C---:B------:R-:W-:Y:S01]  /*214d0*/  LEA R4, P0, R6.reuse, UR4, 0x2 ;  /* 0x0000000406047c11 */ /* 0x040fe2000f8010ff */
[----:B------:R-:W-:Y:S03]  /*214e0*/  BSSY B1, `(.L_x_36) ;  /* 0x0000010000017945 */ /* 0x000fe60003800000 */
[----:B------:R-:W-:Y:S02]  /*214f0*/  LEA.HI.X R5, R6, UR5, R10, 0x2, P0 ;  /* 0x0000000506057c11 */ /* 0x000fe400080f140a */
[----:B---3--:R-:W-:-:S05]  /*21500*/  LOP3.LUT R7, R23, 0xffffe000, RZ, 0xc0, !PT ;  /* 0xffffe00017077812 */ /* 0x008fca00078ec0ff */
[----:B------:R-:W-:-:S04]  /*21510*/  FMUL R7, R7, R16 ;  /* 0x0000001007077220 */ /* 0x000fc80000400000 */
[----:B--2---:R-:W-:-:S05]  /*21520*/  FFMA R7, R11, R2, R7 ;  /* 0x000000020b077223 */ /* 0x004fca0000000007 */
[----:B------:R-:W-:-:S05]  /*21530*/  F2FP.TF32.F32.PACK_B R7, R7 ;  /* 0x00000007ff07723e */ /* 0x000fca00024050ff */
[----:B------:R0:W-:Y:S02]  /*21540*/  @P2 STG.E desc[UR44][R4.64], R7 ;  /* 0x0000000704002986 */ /* 0x0001e4000c10192c */
[----:B0-----:R-:W-:-:S04]  /*21550*/  IMAD.WIDE.U32 R6, R3, R14, R18 ;  /* 0x0000000e03067225 */ /* 0x001fc800078e0012 */
[----:B------:R-:W-:Y:S02]  /*21560*/  IMAD.IADD R7, R153, 0x1, R7 ;  /* 0x0000000199077824 */ /* 0x000fe400078e0207 */
[----:B------:R-:W-:-:S05]  /*21570*/  IMAD.WIDE.U32 R6, R22, UR42, R6 ;  /* 0x0000002a16067c25 */ /* 0x000fca000f8e0006 */
[----:B------:R-:W-:Y:S02]  /*21580*/  IADD3 R7, R159, R7, RZ ;  /* 0x000000079f077210 */ /* 0x000fe40007ffe0ff */
[----:B------:R-:W-:-:S04]  /*21590*/  LEA R10, P0, R6, R12, 0x2 ;  /* 0x0000000c060a7211 */ /* 0x000fc800078010ff */
[----:B------:R-:W-:Y:S02]  /*215a0*/  LEA.HI.X R11, R6, R13, R7, 0x2, P0 ;  /* 0x0000000d060b7211 */ /* 0x000fe400000f1407 */
[----:B------:R-:W-:-:S13]  /*215b0*/  ISETP.GT.AND P0, PT, R0, 0x1, P1 ;  /* 0x000000010000780c */ /* 0x000fda0000f04270 */
[----:B------:R-:W-:Y:S05]  /*215c0*/  @!P0 BRA `(.L_x_37) ;  /* 0x0000000000048947 */ /* 0x000fea0003800000 */
[----:B------:R0:W5:Y:S02]  /*215d0*/  LDG.E.LTC128B R23, desc[UR44][R10.64+0x4] ;  /* 0x0000042c0a177981 */ /* 0x000164000c1e1920 */
.L_x_37:
[----:B------:R-:W-:Y:S05]  /*215e0*/  BSYNC B1 ;  /* 0x0000000000017941 */ /* 0x000fea0003800000 */
.L_x_36:
[----:B------:R-:W2:Y:S01]  /*215f0*/  LDL.LU R7, [R1+0x4] ;  /* 0x0000040001077983 */ /* 0x000ea20000300800 */
[----:B-----5:R-:W-:Y:S01]  /*21600*/  LOP3.LUT R6, R23, 0xffffe000, RZ, 0xc0, !PT ;  /* 0xffffe00017067812 */ /* 0x020fe200078ec0ff */
[C---:B------:R-:W-:Y:S01]  /*21610*/  IMAD.SHL.U32 R156, R14.reuse, 0x8, RZ ;  /* 0x000000080e9c7824 */ /* 0x040fe200078e00ff */
[----:B------:R-:W-:Y:S01]  /*21620*/  SHF.L.U64.HI R157, R14, 0x3, R15 ;  /* 0x000000030e9d7819 */ /* 0x000fe2000001020f */
[----:B------:R-:W3:Y:S02]  /*21630*/  LDL.LU R158, [R1+0x8] ;  /* 0x00000800019e7983 */ /* 0x000ee40000300800 */
[----:B------:R-:W-:-:S04]  /*21640*/  FMUL R6, R6, R16 ;  /* 0x0000001006067220 */ /* 0x000fc80000400000 */
[----:B--2---:R-:W-:-:S05]  /*21650*/  FFMA R6, R7, R2, R6 ;  /* 0x0000000207067223 */ /* 0x004fca0000000006 */
[----:B------:R-:W-:-:S05]  /*21660*/  F2FP.TF32.F32.PACK_B R6, R6 ;  /* 0x00000006ff06723e */ /* 0x000fca00024050ff */
[----:B------:R1:W-:Y:S01]  /*21670*/  @P0 STG.E desc[UR44][R4.64+0x4], R6 ;  /* 0x0000040604000986 */ /* 0x0003e2000c10192c */
[----:B------:R-:W-:-:S04]  /*21680*/  ISETP.GT.AND P0, PT, R164, 0x8, PT ;  /* 0x00000008a400780c */ /* 0x000fc80003f04270 */
[----:B------:R-:W-:Y:S01]  /*21690*/  ISETP.GT.AND P2, PT, R0, RZ, P0 ;  /* 0x000000ff0000720c */ /* 0x000fe20000744270 */
[----:B-1----:R-:W-:-:S05]  /*216a0*/  IMAD.WIDE.U32 R6, R3, R14, R156 ;  /* 0x0000000e03067225 */ /* 0x002fca00078e009c */
[----:B------:R-:W-:Y:S02]  /*216b0*/  IADD3 R153, R153, R7, RZ ;  /* 0x0000000799997210 */ /* 0x000fe40007ffe0ff */
[----:B------:R-:W-:-:S05]  /*216c0*/  IADD3 R7, P3, R154, R6, RZ ;  /* 0x000000069a077210 */ /* 0x000fca0007f7e0ff */
[----:B------:R-:W-:Y:S01]  /*216d0*/  IMAD.X R9, R153, 0x1, R21, P3 ;  /* 0x0000000199097824 */ /* 0x000fe200018e0615 */
[----:B------:R-:W-:-:S04]  /*216e0*/  LEA R8, P3, R7, R12, 0x2 ;  /* 0x0000000c07087211 */ /* 0x000fc800078610ff */
[----:B------:R-:W-:-:S05]  /*216f0*/  LEA.HI.X R9, R7, R13, R9, 0x2, P3 ;  /* 0x0000000d07097211 */ /* 0x000fca00018f1409 */
[----:B------:R1:W2:Y:S01]  /*21700*/  @P2 LDG.E.LTC128B R23, desc[UR44][R8.64] ;  /* 0x0000002c08172981 */ /* 0x0002a2000c1e1920 */
[----:B------:R-:W-:Y:S01]  /*21710*/  IADD3 R6, P3, R18, R6, RZ ;  /* 0x0000000612067210 */ /* 0x000fe20007f7e0ff */
[----:B------:R-:W-:Y:S01]  /*21720*/  IMAD.U32 R160, RZ, RZ, UR9 ;  /* 0x00000009ffa07e24 */ /* 0x000fe2000f8e00ff */
[----:B------:R-:W-:Y:S01]  /*21730*/  MOV R161, UR8 ;  /* 0x0000000800a17c02 */ /* 0x000fe20008000f00 */
[----:B------:R-:W-:Y:S01]  /*21740*/  BSSY B1, `(.L_x_38) ;  /* 0x0000013000017945 */ /* 0x000fe20003800000 */
[----:B------:R-:W-:Y:S02]  /*21750*/  IADD3.X R7, R19, R153, RZ, P3, !PT ;  /* 0x0000009913077210 */ /* 0x000fe40001ffe4ff */
[----:B------:R-:W-:Y:S01]  /*21760*/  ISETP.GT.AND P4, PT, R0, 0x1, P0 ;  /* 0x000000010000780c */ /* 0x000fe20000784270 */
[----:B------:R-:W-:Y:S02]  /*21770*/  IMAD.SHL.U32 R161, R161, 0x20, RZ ;  /* 0x00000020a1a17824 */ /* 0x000fe400078e00ff */
[----:B------:R-:W-:-:S04]  /*21780*/  IMAD.WIDE.U32 R6, R22, UR42, R6 ;  /* 0x0000002a16067c25 */ /* 0x000fc8000f8e0006 */
[----:B------:R-:W-:Y:S01]  /*21790*/  IMAD.IADD R7, R159, 0x1, R7 ;  /* 0x000000019f077824 */ /* 0x000fe200078e0207 */
[----:B-1----:R-:W-:-:S04]  /*217a0*/  LEA R8, P3, R6, R12, 0x2 ;  /* 0x0000000c06087211 */ /* 0x002fc800078610ff */
[----:B------:R-:W-:Y:S02]  /*217b0*/  LEA.HI.X R9, R6, R13, R7, 0x2, P3 ;  /* 0x0000000d06097211 */ /* 0x000fe400018f1407 */
[----:B------:R-:W-:-:S04]  /*217c0*/  MOV R6, UR8 ;  /* 0x0000000800067c02 */ /* 0x000fc80008000f00 */
[----:B------:R-:W-:Y:S02]  /*217d0*/  SHF.L.U64.HI R160, R6, 0x5, R160 ;  /* 0x0000000506a07819 */ /* 0x000fe400000102a0 */
[----:B------:R-:W-:-:S04]  /*217e0*/  IADD3 R6, P3, R161, R4, RZ ;  /* 0x00000004a1067210 */ /* 0x000fc80007f7e0ff */
[----:B------:R-:W-:Y:S02]  /*217f0*/  IADD3.X R7, R160, R5, RZ, P3, !PT ;  /* 0x00000005a0077210 */ /* 0x000fe40001ffe4ff */
[----:B--2---:R-:W-:-:S05]  /*21800*/  LOP3.LUT R153, R23, 0xffffe000, RZ, 0xc0, !PT ;  /* 0xffffe00017997812 */ /* 0x004fca00078ec0ff */
[----:B------:R-:W-:-:S04]  /*21810*/  FMUL R153, R153, R16 ;  /* 0x0000001099997220 */ /* 0x000fc80000400000 */
[----:B---3--:R-:W-:-:S05]  /*21820*/  FFMA R153, R158, R2, R153 ;  /* 0x000000029e997223 */ /* 0x008fca0000000099 */
[----:B------:R-:W-:-:S05]  /*21830*/  F2FP.TF32.F32.PACK_B R153, R153 ;  /* 0x00000099ff99723e */ /* 0x000fca00024050ff */
[----:B------:R1:W-:Y:S01]  /*21840*/  @P2 STG.E desc[UR44][R6.64], R153 ;  /* 0x0000009906002986 */ /* 0x0003e2000c10192c */
[----:B------:R-:W-:Y:S05]  /*21850*/  @!P4 BRA `(.L_x_39) ;  /* 0x000000000004c947 */ /* 0x000fea0003800000 */
[----:B------:R2:W5:Y:S02]  /*21860*/  LDG.E.LTC128B R23, desc[UR44][R8.64+0x4] ;  /* 0x0000042c08177981 */ /* 0x000564000c1e1920 */
.L_x_39:
[----:B------:R-:W-:Y:S05]  /*21870*/  BSYNC B1 ;  /* 0x0000000000017941 */ /* 0x000fea0003800000 */
.L_x_38:
[----:B------:R-:W3:Y:S01]  /*21880*/  LDL.LU R158, [R1+0xc] ;  /* 0x00000c00019e7983 */ /* 0x000ee20000300800 */
[----:B-1---5:R-:W-:Y:S01]  /*21890*/  LOP3.LUT R153, R23, 0xffffe000, RZ, 0xc0, !PT ;  /* 0xffffe00017997812 */ /* 0x022fe200078ec0ff */
[----:B------:R-:W-:Y:S01]  /*218a0*/  BSSY B1, `(.L_x_40) ;  /* 0x0000009000017945 */ /* 0x000fe20003800000 */
[----:B------:R-:W-:-:S03]  /*218b0*/  ISETP.GT.AND P2, PT, R0, 0x8, P1 ;  /* 0x000000080000780c */ /* 0x000fc60000f44270 */
[----:B------:R-:W-:-:S04]  /*218c0*/  FMUL R153, R153, R16 ;  /* 0x0000001099997220 */ /* 0x000fc80000400000 */
[----:B---3--:R-:W-:-:S05]  /*218d0*/  FFMA R153, R158, R2, R153 ;  /* 0x000000029e997223 */ /* 0x008fca0000000099 */
[----:B------:R-:W-:-:S05]  /*218e0*/  F2FP.TF32.F32.PACK_B R153, R153 ;  /* 0x00000099ff99723e */ /* 0x000fca00024050ff */
[----:B------:R1:W-:Y:S02]  /*218f0*/  @P4 STG.E desc[UR44][R6.64+0x4], R153 ;  /* 0x0000049906004986 */ /* 0x0003e4000c10192c */
[----:B-1----:R-:W-:Y:S01]  /*21900*/  IMAD.MOV.U32 R153, RZ, RZ, R23 ;  /* 0x000000ffff997224 */ /* 0x002fe200078e0017 */
[----:B------:R-:W-:Y:S06]  /*21910*/  @!P2 BRA `(.L_x_41) ;  /* 0x000000000004a947 */ /* 0x000fec0003800000 */
[----:B------:R1:W5:Y:S02]  /*21920*/  LDG.E.LTC128B R153, desc[UR44][R10.64+0x20] ;  /* 0x0000202c0a997981 */ /* 0x000364000c1e1920 */
.L_x_41:
[----:B------:R-:W-:Y:S05]  /*21930*/  BSYNC B1 ;  /* 0x0000000000017941 */ /* 0x000fea0003800000 */
.L_x_40:
[----:B------:R-:W3:Y:S01]  /*21940*/  LDL.LU R158, [R1+0x10] ;  /* 0x00001000019e7983 */ /* 0x000ee20000300800 */
[----:B-----5:R-:W-:Y:S01]  /*21950*/  LOP3.LUT R23, R153, 0xffffe000, RZ, 0xc0, !PT ;  /* 0xffffe00099177812 */ /* 0x020fe200078ec0ff */
[----:B------:R-:W-:Y:S01]  /*21960*/  BSSY B1, `(.L_x_42) ;  /* 0x0000008000017945 */ /* 0x000fe20003800000 */
[----:B------:R-:W-:-:S03]  /*21970*/  ISETP.GT.AND P3, PT, R0, 0x9, P1 ;  /* 0x000000090000780c */ /* 0x000fc60000f64270 */
[----:B------:R-:W-:-:S04]  /*21980*/  FMUL R23, R23, R16 ;  /* 0x0000001017177220 */ /* 0x000fc80000400000 */
[----:B---3--:R-:W-:-:S05]  /*21990*/  FFMA R23, R158, R2, R23 ;  /* 0x000000029e177223 */ /* 0x008fca0000000017 */
[----:B------:R-:W-:-:S05]  /*219a0*/  F2FP.TF32.F32.PACK_B R23, R23 ;  /* 0x00000017ff17723e */ /* 0x000fca00024050ff */
[----:B------:R3:W-:Y:S01]  /*219b0*/  @P2 STG.E desc[UR44][R4.64+0x20], R23 ;  /* 0x0000201704002986 */ /* 0x0007e2000c10192c */
[----:B------:R-:W-:Y:S05]  /*219c0*/  @!P3 BRA `(.L_x_43) ;  /* 0x000000000004b947 */ /* 0x000fea0003800000 */
[----:B------:R4:W5:Y:S02]  /*219d0*/  LDG.E.LTC128B R153, desc[UR44][R10.64+0x24] ;  /* 0x0000242c0a997981 */ /* 0x000964000c1e1920 */
.L_x_43:
[----:B------:R-:W-:Y:S05]  /*219e0*/  BSYNC B1 ;  /* 0x0000000000017941 */ /* 0x000fea0003800000 */
.L_x_42:
[----:B------:R-:W2:Y:S01]  /*219f0*/  LDL.LU R158, [R1+0x14] ;  /* 0x00001400019e7983 */ /* 0x000ea20000300800 */
[----:B---3-5:R-:W-:Y:S01]  /*21a00*/  LOP3.LUT R23, R153, 0xffffe000, RZ, 0xc0, !PT ;  /* 0xffffe00099177812 */ /* 0x028fe200078ec0ff */
[----:B------:R-:W-:Y:S01]  /*21a10*/  BSSY B1, `(.L_x_44) ;  /* 0x0000008000017945 */ /* 0x000fe20003800000 */
[----:B------:R-:W-:-:S03]  /*21a20*/  ISETP.GT.AND P2, PT, R0, 0x8, P0 ;  /* 0x000000080000780c */ /* 0x000fc60000744270 */
[----:B------:R-:W-:-:S04]  /*21a30*/  FMUL R23, R23, R16 ;  /* 0x0000001017177220 */ /* 0x000fc80000400000 */
[----:B--2---:R-:W-:-:S05]  /*21a40*/  FFMA R23, R158, R2, R23 ;  /* 0x000000029e177223 */ /* 0x004fca0000000017 */
[----:B------:R-:W-:-:S05]  /*21a50*/  F2FP.TF32.F32.PACK_B R23, R23 ;  /* 0x00000017ff17723e */ /* 0x000fca00024050ff */
[----:B------:R2:W-:Y:S01]  /*21a60*/  @P3 STG.E desc[UR44][R4.64+0x24], R23 ;  /* 0x0000241704003986 */ /* 0x0005e2000c10192c */
[----:B------:R-:W-:Y:S05]  /*21a70*/  @!P2 BRA `(.L_x_45) ;  /* 0x000000000004a947 */ /* 0x000fea0003800000 */
[----:B------:R3:W5:Y:S02]  /*21a80*/  LDG.E.LTC128B R153, desc[UR44][R8.64+0x20] ;  /* 0x0000202c08997981 */ /* 0x000764000c1e1920 */
.L_x_45:
[----:B------:R-:W-:Y:S05]  /*21a90*/  BSYNC B1 ;  /* 0x0000000000017941 */ /* 0x000fea0003800000 */
.L_x_44:
[----:B------:R-:W4:Y:S01]  /*21aa0*/  LDL.LU R158, [R1+0x18] ;  /* 0x00001800019e7983 */ /* 0x000f220000300800 */
[----:B--2--5:R-:W-:Y:S01]  /*21ab0*/  LOP3.LUT R23, R153, 0xffffe000, RZ, 0xc0, !PT ;  /* 0xffffe00099177812 */ /* 0x024fe200078ec0ff */
[----:B------:R-:W-:Y:S01]  /*21ac0*/  BSSY B1, `(.L_x_46) ;  /* 0x0000008000017945 */ /* 0x000fe20003800000 */
[----:B------:R-:W-:-:S03]  /*21ad0*/  ISETP.GT.AND P3, PT, R0, 0x9, P0 ;  /* 0x000000090000780c */ /* 0x000fc60000764270 */
[----:B------:R-:W-:-:S04]  /*21ae0*/  FMUL R23, R23, R16 ;  /* 0x0000001017177220 */ /* 0x000fc80000400000 */
[----:B----4-:R-:W-:-:S05]  /*21af0*/  FFMA R23, R158, R2, R23 ;  /* 0x000000029e177223 */ /* 0x010fca0000000017 */
[----:B------:R-:W-:-:S05]  /*21b00*/  F2FP.TF32.F32.PACK_B R23, R23 ;  /* 0x00000017ff17723e */ /* 0x000fca00024050ff */
[----:B------:R2:W-:Y:S01]  /*21b10*/  @P2 STG.E desc[UR44][R6.64+0x20], R23 ;  /* 0x0000201706002986 */ /* 0x0005e2000c10192c */
[----:B------:R-:W-:Y:S05]  /*21b20*/  @!P3 BRA `(.L_x_47) ;  /* 0x000000000004b947 */ /* 0x000fea0003800000 */
[----:B------:R4:W5:Y:S02]  /*21b30*/  LDG.E.LTC128B R153, desc[UR44][R8.64+0x24] ;  /* 0x0000242c08997981 */ /* 0x000964000c1e1920 */
.L_x_47:
[----:B------:R-:W-:Y:S05]  /*21b40*/  BSYNC B1 ;  /* 0x0000000000017941 */ /* 0x000fea0003800000 */
.L_x_46:
[----:B------:R-:W3:Y:S01]  /*21b50*/  LDL.LU R158, [R1+0x1c] ;  /* 0x00001c00019e7983 */ /* 0x000ee20000300800 */
[----:B--2--5:R-:W-:Y:S01]  /*21b60*/  LOP3.LUT R23, R153, 0xffffe000, RZ, 0xc0, !PT ;  /* 0xffffe00099177812 */ /* 0x024fe200078ec0ff */
        /* <DEDUP_REMOVED lines=8> */
.L_x_49:
[----:B------:R-:W-:Y:S05]  /*21bf0*/  BSYNC B1 ;  /* 0x0000000000017941 */ /* 0x000fea0003800000 */
.L_x_48:
        /* <DEDUP_REMOVED lines=10> */
.L_x_51:
[----:B------:R-:W-:Y:S05]  /*21ca0*/  BSYNC B1 ;  /* 0x0000000000017941 */ /* 0x000fea0003800000 */
.L_x_50:
        /* <DEDUP_REMOVED lines=10> */
.L_x_53:
[----:B------:R-:W-:Y:S05]  /*21d50*/  BSYNC B1 ;  /* 0x0000000000017941 */ /* 0x000fea0003800000 */
.L_x_52:
        /* <DEDUP_REMOVED lines=10> */
.L_x_55:
[----:B------:R-:W-:Y:S05]  /*21e00*/  BSYNC B1 ;  /* 0x0000000000017941 */ /* 0x000fea0003800000 */
.L_x_54:
        /* <DEDUP_REMOVED lines=10> */
.L_x_57:
[----:B------:R-:W-:Y:S05]  /*21eb0*/  BSYNC B1 ;  /* 0x0000000000017941 */ /* 0x000fea0003800000 */
.L_x_56:
        /* <DEDUP_REMOVED lines=10> */
.L_x_59:
[----:B------:R-:W-:Y:S05]  /*21f60*/  BSYNC B1 ;  /* 0x0000000000017941 */ /* 0x000fea0003800000 */
.L_x_58:
        /* <DEDUP_REMOVED lines=10> */
.L_x_61:
[----:B------:R-:W-:Y:S05]  /*22010*/  BSYNC B1 ;  /* 0x0000000000017941 */ /* 0x000fea0003800000 */
.L_x_60:
        /* <DEDUP_REMOVED lines=10> */
.L_x_63:
[----:B------:R-:W-:Y:S05]  /*220c0*/  BSYNC B1 ;  /* 0x0000000000017941 */ /* 0x000fea0003800000 */
.L_x_62:
        /* <DEDUP_REMOVED lines=10> */
.L_x_65:
[----:B------:R-:W-:Y:S05]  /*22170*/  BSYNC B1 ;  /* 0x0000000000017941 */ /* 0x000fea0003800000 */
.L_x_64:
        /* <DEDUP_REMOVED lines=10> */
.L_x_67:
[----:B------:R-:W-:Y:S05]  /*22220*/  BSYNC B1 ;  /* 0x0000000000017941 */ /* 0x000fea0003800000 */
.L_x_66:
        /* <DEDUP_REMOVED lines=10> */
.L_x_69:
[----:B------:R-:W-:Y:S05]  /*222d0*/  BSYNC B1 ;  /* 0x0000000000017941 */ /* 0x000fea0003800000 */
.L_x_68:
        /* <DEDUP_REMOVED lines=10> */
.L_x_71:
[----:B------:R-:W-:Y:S05]  /*22380*/  BSYNC B1 ;  /* 0x0000000000017941 */ /* 0x000fea0003800000 */
.L_x_70:
        /* <DEDUP_REMOVED lines=10> */
.L_x_73:
[----:B------:R-:W-:Y:S05]  /*22430*/  BSYNC B1 ;  /* 0x0000000000017941 */ /* 0x000fea0003800000 */
.L_x_72:
        /* <DEDUP_REMOVED lines=10> */
.L_x_75:
[----:B------:R-:W-:Y:S05]  /*224e0*/  BSYNC B1 ;  /* 0x0000000000017941 */ /* 0x000fea0003800000 */
.L_x_74:
        /* <DEDUP_REMOVED lines=10> */
.L_x_77:
[----:B------:R-:W-:Y:S05]  /*22590*/  BSYNC B1 ;  /* 0x0000000000017941 */ /* 0x000fea0003800000 */
.L_x_76:
        /* <DEDUP_REMOVED lines=10> */
.L_x_79:
[----:B------:R-:W-:Y:S05]  /*22640*/  BSYNC B1 ;  /* 0x0000000000017941 */ /* 0x000fea0003800000 */
.L_x_78:
        /* <DEDUP_REMOVED lines=10> */
.L_x_81:
[----:B------:R-:W-:Y:S05]  /*226f0*/  BSYNC B1 ;  /* 0x0000000000017941 */ /* 0x000fea0003800000 */
.L_x_80:
        /* <DEDUP_REMOVED lines=10> */
.L_x_83:
[----:B------:R-:W-:Y:S05]  /*227a0*/  BSYNC B1 ;  /* 0x0000000000017941 */ /* 0x000fea0003800000 */
.L_x_82:
        /* <DEDUP_REMOVED lines=10> */
.L_x_85:
[----:B------:R-:W-:Y:S05]  /*22850*/  BSYNC B1 ;  /* 0x0000000000017941 */ /* 0x000fea0003800000 */
.L_x_84:
        /* <DEDUP_REMOVED lines=10> */
.L_x_87:
[----:B------:R-:W-:Y:S05]  /*22900*/  BSYNC B1 ;  /* 0x0000000000017941 */ /* 0x000fea0003800000 */
.L_x_86:
        /* <DEDUP_REMOVED lines=10> */
.L_x_89:
[----:B------:R-:W-:Y:S05]  /*229b0*/  BSYNC B1 ;  /* 0x0000000000017941 */ /* 0x000fea0003800000 */
.L_x_88:
        /* <DEDUP_REMOVED lines=10> */
.L_x_91:
[----:B------:R-:W-:Y:S05]  /*22a60*/  BSYNC B1 ;  /* 0x0000000000017941 */ /* 0x000fea0003800000 */
.L_x_90:
        /* <DEDUP_REMOVED lines=10> */
.L_x_93:
[----:B------:R-:W-:Y:S05]  /*22b10*/  BSYNC B1 ;  /* 0x0000000000017941 */ /* 0x000fea0003800000 */
.L_x_92:
        /* <DEDUP_REMOVED lines=10> */
.L_x_95:
[----:B------:R-:W-:Y:S05]  /*22bc0*/  BSYNC B1 ;  /* 0x0000000000017941 */ /* 0x000fea0003800000 */
.L_x_94:
        /* <DEDUP_REMOVED lines=10> */
.L_x_97:
[----:B------:R-:W-:Y:S05]  /*22c70*/  BSYNC B1 ;  /* 0x0000000000017941 */ /* 0x000fea0003800000 */
.L_x_96:
        /* <DEDUP_REMOVED lines=10> */
.L_x_99:
[----:B------:R-:W-:Y:S05]  /*22d20*/  BSYNC B1 ;  /* 0x0000000000017941 */ /* 0x000fea0003800000 */
.L_x_98:
        /* <DEDUP_REMOVED lines=10> */
.L_x_101:
[----:B------:R-:W-:Y:S05]  /*22dd0*/  BSYNC B1 ;  /* 0x0000000000017941 */ /* 0x000fea0003800000 */
.L_x_100:
        /* <DEDUP_REMOVED lines=10> */
.L_x_103:
[----:B------:R-:W-:Y:S05]  /*22e80*/  BSYNC B1 ;  /* 0x0000000000017941 */ /* 0x000fea0003800000 */
.L_x_102:
        /* <DEDUP_REMOVED lines=10> */
.L_x_105:
[----:B------:R-:W-:Y:S05]  /*22f30*/  BSYNC B1 ;  /* 0x0000000000017941 */ /* 0x000fea0003800000 */
.L_x_104:
        /* <DEDUP_REMOVED lines=10> */
.L_x_107:
[----:B------:R-:W-:Y:S05]  /*22fe0*/  BSYNC B1 ;  /* 0x0000000000017941 */ /* 0x000fea0003800000 */
.L_x_106:
        /* <DEDUP_REMOVED lines=10> */
.L_x_109:
[----:B------:R-:W-:Y:S05]  /*23090*/  BSYNC B1 ;  /* 0x0000000000017941 */ /* 0x000fea0003800000 */
.L_x_108:
        /* <DEDUP_REMOVED lines=10> */
.L_x_111:
[----:B------:R-:W-:Y:S05]  /*23140*/  BSYNC B1 ;  /* 0x0000000000017941 */ /* 0x000fea0003800000 */
.L_x_110:
        /* <DEDUP_REMOVED lines=10> */
.L_x_113:
[----:B------:R-:W-:Y:S05]  /*231f0*/  BSYNC B1 ;  /* 0x0000000000017941 */ /* 0x000fea0003800000 */
.L_x_112:
        /* <DEDUP_REMOVED lines=10> */
.L_x_115:
[----:B------:R-:W-:Y:S05]  /*232a0*/  BSYNC B1 ;  /* 0x0000000000017941 */ /* 0x000fea0003800000 */
.L_x_114:
        /* <DEDUP_REMOVED lines=10> */
.L_x_117:
[----:B------:R-:W-:Y:S05]  /*23350*/  BSYNC B1 ;  /* 0x0000000000017941 */ /* 0x000fea0003800000 */
.L_x_116:
        /* <DEDUP_REMOVED lines=10> */
.L_x_119:
[----:B------:R-:W-:Y:S05]  /*23400*/  BSYNC B1 ;  /* 0x0000000000017941 */ /* 0x000fea0003800000 */
.L_x_118:
        /* <DEDUP_REMOVED lines=10> */
.L_x_121:
[----:B------:R-:W-:Y:S05]  /*234b0*/  BSYNC B1 ;  /* 0x0000000000017941 */ /* 0x000fea0003800000 */
.L_x_120:
        /* <DEDUP_REMOVED lines=10> */
.L_x_123:
[----:B------:R-:W-:Y:S05]  /*23560*/  BSYNC B1 ;  /* 0x0000000000017941 */ /* 0x000fea0003800000 */
.L_x_122:
        /* <DEDUP_REMOVED lines=10> */
.L_x_125:
[----:B------:R-:W-:Y:S05]  /*23610*/  BSYNC B1 ;  /* 0x0000000000017941 */ /* 0x000fea0003800000 */
.L_x_124:
        /* <DEDUP_REMOVED lines=10> */
.L_x_127:
[----:B------:R-:W-:Y:S05]  /*236c0*/  BSYNC B1 ;  /* 0x0000000000017941 */ /* 0x000fea0003800000 */
.L_x_126:
        /* <DEDUP_REMOVED lines=10> */
.L_x_129:
[----:B------:R-:W-:Y:S05]  /*23770*/  BSYNC B1 ;  /* 0x0000000000017941 */ /* 0x000fea0003800000 */
.L_x_128:
[----:B--2---:R-:W2:Y:S01]  /*23780*/  LDL.LU R23, [R1+0xc0] ;  /* 0x0000c00001177983 */ /* 0x004ea20000300800 */
[----:B-----5:R-:W-:Y:S01]  /*23790*/  LOP3.LUT R158, R153, 0xffffe000, RZ, 0xc0, !PT ;  /* 0xffffe000999e7812 */ /* 0x020fe200078ec0ff */
[----:B------:R-:W-:Y:S01]  /*237a0*/  BSSY B1, `(.L_x_130) ;  /* 0x0000009000017945 */ /* 0x000fe20003800000 */
[----:B------:R-:W-:-:S03]  /*237b0*/  ISETP.GT.AND P3, PT, R0, 0x61, P1 ;  /* 0x000000610000780c */ /* 0x000fc60000f64270 */
[----:B------:R-:W-:-:S04]  /*237c0*/  FMUL R158, R158, R16 ;  /* 0x000000109e9e7220 */ /* 0x000fc80000400000 */
[----:B--2---:R-:W-:Y:S01]  /*237d0*/  FFMA R158, R23, R2, R158 ;  /* 0x00000002179e7223 */ /* 0x004fe2000000009e */
[----:B------:R-:W-:-:S04]  /*237e0*/  MOV R23, R153 ;  /* 0x0000009900177202 */ /* 0x000fc80000000f00 */
[----:B------:R-:W-:-:S05]  /*237f0*/  F2FP.TF32.F32.PACK_B R158, R158 ;  /* 0x0000009eff9e723e */ /* 0x000fca00024050ff */
[----:B------:R2:W-:Y:S01]  /*23800*/  @P2 STG.E desc[UR44][R4.64+0x180], R158 ;  /* 0x0001809e04002986 */ /* 0x0005e2000c10192c */
[----:B------:R-:W-:Y:S05]  /*23810*/  @!P3 BRA `(.L_x_131) ;  /* 0x000000000004b947 */ /* 0x000fea0003800000 */
[----:B------:R0:W5:Y:S02]  /*23820*/  LDG.E.LTC128B R23, desc[UR44][R10.64+0x184] ;  /* 0x0001842c0a177981 */ /* 0x000164000c1e1920 */
.L_x_131:
[----:B------:R-:W-:Y:S05]  /*23830*/  BSYNC B1 ;  /* 0x0000000000017941 */ /* 0x000fea0003800000 */
.L_x_130:
[----:B--2---:R-:W2:Y:S01]  /*23840*/  LDL.LU R158, [R1+0xc4] ;  /* 0x0000c400019e7983 */ /* 0x004ea20000300800 */
[----:B-----5:R-:W-:Y:S01]  /*23850*/  LOP3.LUT R153, R23, 0xffffe000, RZ, 0xc0, !PT ;  /* 0xffffe00017997812 */ /* 0x020fe200078ec0ff */
        /* <DEDUP_REMOVED lines=8> */
.L_x_133:
[----:B------:R-:W-:Y:S05]  /*238e0*/  BSYNC B1 ;  /* 0x0000000000017941 */ /* 0x000fea0003800000 */
.L_x_132:
        /* <DEDUP_REMOVED lines=10> */
.L_x_135:
[----:B------:R-:W-:Y:S05]  /*23990*/  BSYNC B1 ;  /* 0x0000000000017941 */ /* 0x000fea0003800000 */
.L_x_134:
        /* <DEDUP_REMOVED lines=10> */
.L_x_137:
[----:B------:R-:W-:Y:S05]  /*23a40*/  BSYNC B1 ;  /* 0x0000000000017941 */ /* 0x000fea0003800000 */
.L_x_136:
        /* <DEDUP_REMOVED lines=10> */
.L_x_139:
[----:B------:R-:W-:Y:S05]  /*23af0*/  BSYNC B1 ;  /* 0x0000000000017941 */ /* 0x000fea0003800000 */
.L_x_138:
        /* <DEDUP_REMOVED lines=10> */
.L_x_141:
[----:B------:R-:W-:Y:S05]  /*23ba0*/  BSYNC B1 ;  /* 0x0000000000017941 */ /* 0x000fea0003800000 */
.L_x_140:
        /* <DEDUP_REMOVED lines=10> */
.L_x_143:
[----:B------:R-:W-:Y:S05]  /*23c50*/  BSYNC B1 ;  /* 0x0000000000017941 */ /* 0x000fea0003800000 */
.L_x_142:
        /* <DEDUP_REMOVED lines=10> */
.L_x_145:
[----:B------:R-:W-:Y:S05]  /*23d00*/  BSYNC B1 ;  /* 0x0000000000017941 */ /* 0x000fea0003800000 */
.L_x_144:
        /* <DEDUP_REMOVED lines=10> */
.L_x_147:
[----:B------:R-:W-:Y:S05]  /*23db0*/  BSYNC B1 ;  /* 0x0000000000017941 */ /* 0x000fea0003800000 */
.L_x_146:
        /* <DEDUP_REMOVED lines=10> */
.L_x_149:
[----:B------:R-:W-:Y:S05]  /*23e60*/  BSYNC B1 ;  /* 0x0000000000017941 */ /* 0x000fea0003800000 */
.L_x_148:
        /* <DEDUP_REMOVED lines=10> */
.L_x_151:
[----:B------:R-:W-:Y:S05]  /*23f10*/  BSYNC B1 ;  /* 0x0000000000017941 */ /* 0x000fea0003800000 */
.L_x_150:
        /* <DEDUP_REMOVED lines=10> */
.L_x_153:
[----:B------:R-:W-:Y:S05]  /*23fc0*/  BSYNC B1 ;  /* 0x0000000000017941 */ /* 0x000fea0003800000 */
.L_x_152:
        /* <DEDUP_REMOVED lines=10> */
.L_x_155:
[----:B------:R-:W-:Y:S05]  /*24070*/  BSYNC B1 ;  /* 0x0000000000017941 */ /* 0x000fea0003800000 */
.L_x_154:
        /* <DEDUP_REMOVED lines=10> */
.L_x_157:
[----:B------:R-:W-:Y:S05]  /*24120*/  BSYNC B1 ;  /* 0x0000000000017941 */ /* 0x000fea0003800000 */
.L_x_156:
        /* <DEDUP_REMOVED lines=10> */
.L_x_159:
[----:B------:R-:W-:Y:S05]  /*241d0*/  BSYNC B1 ;  /* 0x0000000000017941 */ /* 0x000fea0003800000 */
.L_x_158:
        /* <DEDUP_REMOVED lines=10> */
.L_x_161:
[----:B------:R-:W-:Y:S05]  /*24280*/  BSYNC B1 ;  /* 0x0000000000017941 */ /* 0x000fea0003800000 */
.L_x_160:
        /* <DEDUP_REMOVED lines=10> */
.L_x_163:
[----:B------:R-:W-:Y:S05]  /*24330*/  BSYNC B1 ;  /* 0x0000000000017941 */ /* 0x000fea0003800000 */
.L_x_162:
        /* <DEDUP_REMOVED lines=10> */
.L_x_165:
[----:B------:R-:W-:Y:S05]  /*243e0*/  BSYNC B1 ;  /* 0x0000000000017941 */ /* 0x000fea0003800000 */
.L_x_164:
        /* <DEDUP_REMOVED lines=10> */
.L_x_167:
[----:B------:R-:W-:Y:S05]  /*24490*/  BSYNC B1 ;  /* 0x0000000000017941 */ /* 0x000fea0003800000 */
.L_x_166:
        /* <DEDUP_REMOVED lines=10> */
.L_x_169:
[----:B------:R-:W-:Y:S05]  /*24540*/  BSYNC B1 ;  /* 0x0000000000017941 */ /* 0x000fea0003800000 */
.L_x_168:
        /* <DEDUP_REMOVED lines=10> */
.L_x_171:
[----:B------:R-:W-:Y:S05]  /*245f0*/  BSYNC B1 ;  /* 0x0000000000017941 */ /* 0x000fea0003800000 */
.L_x_170:
        /* <DEDUP_REMOVED lines=10> */
.L_x_173:
[----:B------:R-:W-:Y:S05]  /*246a0*/  BSYNC B1 ;  /* 0x0000000000017941 */ /* 0x000fea0003800000 */
.L_x_172:
        /* <DEDUP_REMOVED lines=10> */
.L_x_175:
[----:B------:R-:W-:Y:S05]  /*24750*/  BSYNC B1 ;  /* 0x0000000000017941 */ /* 0x000fea0003800000 */
.L_x_174:
        /* <DEDUP_REMOVED lines=10> */
.L_x_177:
[----:B------:R-:W-:Y:S05]  /*24800*/  BSYNC B1 ;  /* 0x0000000000017941 */ /* 0x000fea0003800000 */
.L_x_176:
        /* <DEDUP_REMOVED lines=10> */
.L_x_179:
[----:B------:R-:W-:Y:S05]  /*248b0*/  BSYNC B1 ;  /* 0x0000000000017941 */ /* 0x000fea0003800000 */
.L_x_178:
        /* <DEDUP_REMOVED lines=10> */
.L_x_181:
[----:B------:R-:W-:Y:S05]  /*24960*/  BSYNC B1 ;  /* 0x0000000000017941 */ /* 0x000fea0003800000 */
.L_x_180:
        /* <DEDUP_REMOVED lines=10> */
.L_x_183:
[----:B------:R-:W-:Y:S05]  /*24a10*/  BSYNC B1 ;  /* 0x0000000000017941 */ /* 0x000fea0003800000 */
.L_x_182:
        /* <DEDUP_REMOVED lines=10> */
.L_x_185:
[----:B------:R-:W-:Y:S05]  /*24ac0*/  BSYNC B1 ;  /* 0x0000000000017941 */ /* 0x000fea0003800000 */
.L_x_184:
        /* <DEDUP_REMOVED lines=10> */
.L_x_187:
[----:B------:R-:W-:Y:S05]  /*24b70*/  BSYNC B1 ;  /* 0x0000000000017941 */ /* 0x000fea0003800000 */
.L_x_186:
        /* <DEDUP_REMOVED lines=10> */
.L_x_189:
[----:B------:R-:W-:Y:S05]  /*24c20*/  BSYNC B1 ;  /* 0x0000000000017941 */ /* 0x000fea0003800000 */
.L_x_188:
        /* <DEDUP_REMOVED lines=10> */
.L_x_191:
[----:B------:R-:W-:Y:S05]  /*24cd0*/  BSYNC B1 ;  /* 0x0000000000017941 */ /* 0x000fea0003800000 */
.L_x_190:
        /* <DEDUP_REMOVED lines=10> */
.L_x_193:
[----:B------:R-:W-:Y:S05]  /*24d80*/  BSYNC B1 ;  /* 0x0000000000017941 */ /* 0x000fea0003800000 */
.L_x_192:
        /* <DEDUP_REMOVED lines=10> */
.L_x_195:
[----:B------:R-:W-:Y:S05]  /*24e30*/  BSYNC B1 ;  /* 0x0000000000017941 */ /* 0x000fea0003800000 */
.L_x_194:
        /* <DEDUP_REMOVED lines=10> */
.L_x_197:
[----:B------:R-:W-:Y:S05]  /*24ee0*/  BSYNC B1 ;  /* 0x0000000000017941 */ /* 0x000fea0003800000 */
.L_x_196:
        /* <DEDUP_REMOVED lines=10> */
.L_x_199:
[----:B------:R-:W-:Y:S05]  /*24f90*/  BSYNC B1 ;  /* 0x0000000000017941 */ /* 0x000fea0003800000 */
.L_x_198:
        /* <DEDUP_REMOVED lines=10> */
.L_x_201:
[----:B------:R-:W-:Y:S05]  /*25040*/  BSYNC B1 ;  /* 0x0000000000017941 */ /* 0x000fea0003800000 */
.L_x_200:
        /* <DEDUP_REMOVED lines=10> */
.L_x_203:
[----:B------:R-:W-:Y:S05]  /*250f0*/  BSYNC B1 ;  /* 0x0000000000017941 */ /* 0x000fea0003800000 */
.L_x_202:
        /* <DEDUP_REMOVED lines=10> */
.L_x_205:
[----:B------:R-:W-:Y:S05]  /*251a0*/  BSYNC B1 ;  /* 0x0000000000017941 */ /* 0x000fea0003800000 */
.L_x_204:
        /* <DEDUP_REMOVED lines=10> */
.L_x_207:
[----:B------:R-:W-:Y:S05]  /*25250*/  BSYNC B1 ;  /* 0x0000000000017941 */ /* 0x000fea0003800000 */
.L_x_206:
        /* <DEDUP_REMOVED lines=10> */
.L_x_209:
[----:B------:R-:W-:Y:S05]  /*25300*/  BSYNC B1 ;  /* 0x0000000000017941 */ /* 0x000fea0003800000 */
.L_x_208:
        /* <DEDUP_REMOVED lines=10> */
.L_x_211:
[----:B------:R-:W-:Y:S05]  /*253b0*/  BSYNC B1 ;  /* 0x0000000000017941 */ /* 0x000fea0003800000 */
.L_x_210:
        /* <DEDUP_REMOVED lines=10> */
.L_x_213:
[----:B------:R-:W-:Y:S05]  /*25460*/  BSYNC B1 ;  /* 0x0000000000017941 */ /* 0x000fea0003800000 */
.L_x_212:
        /* <DEDUP_REMOVED lines=10> */
.L_x_215:
[----:B------:R-:W-:Y:S05]  /*25510*/  BSYNC B1 ;  /* 0x0000000000017941 */ /* 0x000fea0003800000 */
.L_x_214:
        /* <DEDUP_REMOVED lines=10> */
.L_x_217:
[----:B------:R-:W-:Y:S05]  /*255c0*/  BSYNC B1 ;  /* 0x0000000000017941 */ /* 0x000fea0003800000 */
.L_x_216:
        /* <DEDUP_REMOVED lines=10> */
.L_x_219:
[----:B------:R-:W-:Y:S05]  /*25670*/  BSYNC B1 ;  /* 0x0000000000017941 */ /* 0x000fea0003800000 */
.L_x_218:
        /* <DEDUP_REMOVED lines=10> */
.L_x_221:
[----:B------:R-:W-:Y:S05]  /*25720*/  BSYNC B1 ;  /* 0x0000000000017941 */ /* 0x000fea0003800000 */
.L_x_220:
        /* <DEDUP_REMOVED lines=10> */
.L_x_223:
[----:B------:R-:W-:Y:S05]  /*257d0*/  BSYNC B1 ;  /* 0x0000000000017941 */ /* 0x000fea0003800000 */
.L_x_222:
        /* <DEDUP_REMOVED lines=10> */
.L_x_225:
[----:B------:R-:W-:Y:S05]  /*25880*/  BSYNC B1 ;  /* 0x0000000000017941 */ /* 0x000fea0003800000 */
.L_x_224:
        /* <DEDUP_REMOVED lines=10> */
.L_x_227:
[----:B------:R-:W-:Y:S05]  /*25930*/  BSYNC B1 ;  /* 0x0000000000017941 */ /* 0x000fea0003800000 */
.L_x_226:
        /* <DEDUP_REMOVED lines=10> */
.L_x_229:
[----:B------:R-:W-:Y:S05]  /*259e0*/  BSYNC B1 ;  /* 0x0000000000017941 */ /* 0x000fea0003800000 */
.L_x_228:
        /* <DEDUP_REMOVED lines=10> */
.L_x_231:
[----:B------:R-:W-:Y:S05]  /*25a90*/  BSYNC B1 ;  /* 0x0000000000017941 */ /* 0x000fea0003800000 */
.L_x_230:
        /* <DEDUP_REMOVED lines=10> */
.L_x_233:
[----:B------:R-:W-:Y:S05]  /*25b40*/  BSYNC B1 ;  /* 0x0000000000017941 */ /* 0x000fea0003800000 */
.L_x_232:
        /* <DEDUP_REMOVED lines=10> */
.L_x_235:
[----:B------:R-:W-:Y:S05]  /*25bf0*/  BSYNC B1 ;  /* 0x0000000000017941 */ /* 0x000fea0003800000 */
.L_x_234:
        /* <DEDUP_REMOVED lines=10> */
.L_x_237:
[----:B------:R-:W-:Y:S05]  /*25ca0*/  BSYNC B1 ;  /* 0x0000000000017941 */ /* 0x000fea0003800000 */
.L_x_236:
        /* <DEDUP_REMOVED lines=10> */
.L_x_239:
[----:B------:R-:W-:Y:S05]  /*25d50*/  BSYNC B1 ;  /* 0x0000000000017941 */ /* 0x000fea0003800000 */
.L_x_238:
        /* <DEDUP_REMOVED lines=10> */
.L_x_241:
[----:B------:R-:W-:Y:S05]  /*25e00*/  BSYNC B1 ;  /* 0x0000000000017941 */ /* 0x000fea0003800000 */
.L_x_240:
        /* <DEDUP_REMOVED lines=10> */
.L_x_243:
[----:B------:R-:W-:Y:S05]  /*25eb0*/  BSYNC B1 ;  /* 0x0000000000017941 */ /* 0x000fea0003800000 */
.L_x_242:
        /* <DEDUP_REMOVED lines=10> */
.L_x_245:
[----:B------:R-:W-:Y:S05]  /*25f60*/  BSYNC B1 ;  /* 0x0000000000017941 */ /* 0x000fea0003800000 */
.L_x_244:
        /* <DEDUP_REMOVED lines=10> */
.L_x_247:
[----:B------:R-:W-:Y:S05]  /*26010*/  BSYNC B1 ;  /* 0x0000000000017941 */ /* 0x000fea0003800000 */
.L_x_246:
        /* <DEDUP_REMOVED lines=10> */
.L_x_249:
[----:B------:R-:W-:Y:S05]  /*260c0*/  BSYNC B1 ;  /* 0x0000000000017941 */ /* 0x000fea0003800000 */
.L_x_248:
        /* <DEDUP_REMOVED lines=10> */
.L_x_251:
[----:B------:R-:W-:Y:S05]  /*26170*/  BSYNC B1 ;  /* 0x0000000000017941 */ /* 0x000fea0003800000 */
.L_x_250:
        /* <DEDUP_REMOVED lines=10> */
.L_x_253:
[----:B------:R-:W-:Y:S05]  /*26220*/  BSYNC B1 ;  /* 0x0000000000017941 */ /* 0x000fea0003800000 */
.L_x_252:
        /* <DEDUP_REMOVED lines=10> */
.L_x_255:
[----:B------:R-:W-:Y:S05]  /*262d0*/  BSYNC B1 ;  /* 0x0000000000017941 */ /* 0x000fea0003800000 */
.L_x_254:
        /* <DEDUP_REMOVED lines=10> */
.L_x_257:
[----:B------:R-:W-:Y:S05]  /*26380*/  BSYNC B1 ;  /* 0x0000000000017941 */ /* 0x000fea0003800000 */
.L_x_256:
        /* <DEDUP_REMOVED lines=10> */
.L_x_259:
[----:B------:R-:W-:Y:S05]  /*26430*/  BSYNC B1 ;  /* 0x0000000000017941 */ /* 0x000fea0003800000 */
.L_x_258:
        /* <DEDUP_REMOVED lines=10> */
.L_x_261:
[----:B------:R-:W-:Y:S05]  /*264e0*/  BSYNC B1 ;  /* 0x0000000000017941 */ /* 0x000fea0003800000 */
.L_x_260:
        /* <DEDUP_REMOVED lines=10> */
.L_x_263:
[----:B------:R-:W-:Y:S05]  /*26590*/  BSYNC B1 ;  /* 0x0000000000017941 */ /* 0x000fea0003800000 */
.L_x_262:
        /* <DEDUP_REMOVED lines=10> */
.L_x_265:
[----:B------:R-:W-:Y:S05]  /*26640*/  BSYNC B1 ;  /* 0x0000000000017941 */ /* 0x000fea0003800000 */
.L_x_264:
        /* <DEDUP_REMOVED lines=10> */
.L_x_267:
[----:B------:R-:W-:Y:S05]  /*266f0*/  BSYNC B1 ;  /* 0x0000000000017941 */ /* 0x000fea0003800000 */
.L_x_266:
        /* <DEDUP_REMOVED lines=10> */
.L_x_269:
[----:B------:R-:W-:Y:S05]  /*267a0*/  BSYNC B1 ;  /* 0x0000000000017941 */ /* 0x000fea0003800000 */
.L_x_268:
        /* <DEDUP_REMOVED lines=10> */
.L_x_271:
[----:B------:R-:W-:Y:S05]  /*26850*/  BSYNC B1 ;  /* 0x0000000000017941 */ /* 0x000fea0003800000 */
.L_x_270:
        /* <DEDUP_REMOVED lines=10> */
.L_x_273:
[----:B------:R-:W-:Y:S05]  /*26900*/  BSYNC B1 ;  /* 0x0000000000017941 */ /* 0x000fea0003800000 */
.L_x_272:
        /* <DEDUP_REMOVED lines=10> */
.L_x_275:
[----:B------:R-:W-:Y:S05]  /*269b0*/  BSYNC B1 ;  /* 0x0000000000017941 */ /* 0x000fea0003800000 */
.L_x_274:
        /* <DEDUP_REMOVED lines=10> */
.L_x_277:
[----:B------:R-:W-:Y:S05]  /*26a60*/  BSYNC B1 ;  /* 0x0000000000017941 */ /* 0x000fea0003800000 */
.L_x_276:
        /* <DEDUP_REMOVED lines=10> */
.L_x_279:
[----:B------:R-:W-:Y:S05]  /*26b10*/  BSYNC B1 ;  /* 0x0000000000017941 */ /* 0x000fea0003800000 */
.L_x_278:
        /* <DEDUP_REMOVED lines=10> */
.L_x_281:
[----:B------:R-:W-:Y:S05]  /*26bc0*/  BSYNC B1 ;  /* 0x0000000000017941 */ /* 0x000fea0003800000 */
.L_x_280:
        /* <DEDUP_REMOVED lines=10> */
.L_x_283:
[----:B------:R-:W-:Y:S05]  /*26c70*/  BSYNC B1 ;  /* 0x0000000000017941 */ /* 0x000fea0003800000 */
.L_x_282:
[----:B01-34-:R-:W3:Y:S01]  /*26c80*/  LDL.LU R10, [R1+0x1f4] ;  /* 0x0001f400010a7983 */ /* 0x01bee20000300800 */
        /* <DEDUP_REMOVED lines=9> */
.L_x_285:
[----:B------:R-:W-:Y:S05]  /*26d20*/  BSYNC B1 ;  /* 0x0000000000017941 */ /* 0x000fea0003800000 */
.L_x_284:
[----:B------:R-:W3:Y:S01]  /*26d30*/  LDL.LU R10, [R1+0x1f8] ;  /* 0x0001f800010a7983 */ /* 0x000ee20000300800 */
[----:B0----5:R-:W-:Y:S01]  /*26d40*/  LOP3.LUT R11, R23, 0xffffe000, RZ, 0xc0, !PT ;  /* 0xffffe000170b7812 */ /* 0x021fe200078ec0ff */
[----:B------:R-:W-:Y:S01]  /*26d50*/  BSSY B1, `(.L_x_286) ;  /* 0x000000b000017945 */ /* 0x000fe20003800000 */
[----:B------:R-:W-:Y:S02]  /*26d60*/  ISETP.GT.AND P1, PT, R0, 0xf9, P0 ;  /* 0x000000f90000780c */ /* 0x000fe40000724270 */
[----:B------:R-:W-:Y:S01]  /*26d70*/  IADD3 R169, P2, R3, 0x80, RZ ;  /* 0x0000008003a97810 */ /* 0x000fe20007f5e0ff */
[----:B------:R-:W-:-:S04]  /*26d80*/  FMUL R11, R11, R16 ;  /* 0x000000100b0b7220 */ /* 0x000fc80000400000 */
[----:B------:R-:W-:Y:S02]  /*26d90*/  IMAD.X R3, RZ, RZ, UR7, P2 ;  /* 0x00000007ff037e24 */ /* 0x000fe400090e06ff */
[----:B---3--:R-:W-:Y:S02]  /*26da0*/  FFMA R11, R10, R2, R11 ;  /* 0x000000020a0b7223 */ /* 0x008fe4000000000b */
[----:B------:R-:W-:-:S03]  /*26db0*/  IMAD R10, R3, R14, RZ ;  /* 0x0000000e030a7224 */ /* 0x000fc600078e02ff */
[----:B------:R-:W-:-:S05]  /*26dc0*/  F2FP.TF32.F32.PACK_B R11, R11 ;  /* 0x0000000bff0b723e */ /* 0x000fca00024050ff */
[----:B------:R0:W-:Y:S01]  /*26dd0*/  @P3 STG.E desc[UR44][R6.64+0x3e0], R11 ;  /* 0x0003e00b06003986 */ /* 0x0001e2000c10192c */
[----:B------:R-:W-:Y:S05]  /*26de0*/  @!P1 BRA `(.L_x_287) ;  /* 0x0000000000049947 */ /* 0x000fea0003800000 */
[----:B------:R3:W5:Y:S02]  /*26df0*/  LDG.E.LTC128B R23, desc[UR44][R8.64+0x3e4] ;  /* 0x0003e42c08177981 */ /* 0x000764000c1e1920 */
.L_x_287:
[----:B------:R-:W-:Y:S05]  /*26e00*/  BSYNC B1 ;  /* 0x0000000000017941 */ /* 0x000fea0003800000 */
.L_x_286:
[----:B0-----:R-:W4:Y:S01]  /*26e10*/  LDL.LU R11, [R1+0x1fc] ;  /* 0x0001fc00010b7983 */ /* 0x001f220000300800 */
[----:B-----5:R-:W-:Y:S01]  /*26e20*/  LOP3.LUT R3, R23, 0xffffe000, RZ, 0xc0, !PT ;  /* 0xffffe00017037812 */ /* 0x020fe200078ec0ff */
[C---:B------:R-:W-:Y:S01]  /*26e30*/  IMAD R167, R169.reuse, R15, R10 ;  /* 0x0000000fa9a77224 */ /* 0x040fe200078e020a */
[----:B------:R-:W-:Y:S01]  /*26e40*/  ISETP.GT.AND P0, PT, R164, 0x80, PT ;  /* 0x00000080a400780c */ /* 0x000fe20003f04270 */
[----:B-1-3--:R-:W-:-:S04]  /*26e50*/  IMAD.WIDE.U32 R8, R169, R14, R20 ;  /* 0x0000000ea9087225 */ /* 0x00afc800078e0014 */
[----:B------:R-:W-:Y:S01]  /*26e60*/  FMUL R3, R3, R16 ;  /* 0x0000001003037220 */ /* 0x000fe20000400000 */
[----:B------:R-:W-:Y:S02]  /*26e70*/  ISETP.GT.AND P3, PT, R0, RZ, P0 ;  /* 0x000000ff0000720c */ /* 0x000fe40000764270 */
[----:B------:R-:W-:Y:S02]  /*26e80*/  IADD3 R9, R9, R167, RZ ;  /* 0x000000a709097210 */ /* 0x000fe40007ffe0ff */
[----:B------:R-:W-:Y:S01]  /*26e90*/  LEA R10, P2, R8, R12, 0x2 ;  /* 0x0000000c080a7211 */ /* 0x000fe200078410ff */
[----:B----4-:R-:W-:-:S03]  /*26ea0*/  FFMA R15, R11, R2, R3 ;  /* 0x000000020b0f7223 */ /* 0x010fc60000000003 */
[----:B------:R-:W-:Y:S02]  /*26eb0*/  LEA.HI.X R11, R8, R13, R9, 0x2, P2 ;  /* 0x0000000d080b7211 */ /* 0x000fe400010f1409 */
[----:B------:R-:W-:-:S05]  /*26ec0*/  F2FP.TF32.F32.PACK_B R15, R15 ;  /* 0x0000000fff0f723e */ /* 0x000fca00024050ff */
[----:B------:R0:W-:Y:S04]  /*26ed0*/  @P1 STG.E desc[UR44][R6.64+0x3e4], R15 ;  /* 0x0003e40f06001986 */ /* 0x0001e8000c10192c */
[----:B------:R-:W3:Y:S01]  /*26ee0*/  @P3 LDG.E.LTC128B R23, desc[UR44][R10.64] ;  /* 0x0000002c0a173981 */ /* 0x000ee2000c1e1920 */
[----:B--2---:R-:W-:Y:S01]  /*26ef0*/  MOV R153, UR8 ;  /* 0x0000000800997c02 */ /* 0x004fe20008000f00 */
[----:B------:R-:W-:Y:S01]  /*26f00*/  IMAD.WIDE.U32 R8, R169, R14, R18 ;  /* 0x0000000ea9087225 */ /* 0x000fe200078e0012 */
[----:B------:R-:W-:Y:S01]  /*26f10*/  MOV R158, UR9 ;  /* 0x00000009009e7c02 */ /* 0x000fe20008000f00 */
[----:B------:R-:W-:Y:S01]  /*26f20*/  BSSY B1, `(.L_x_288) ;  /* 0x0000013000017945 */ /* 0x000fe20003800000 */
[----:B------:R-:W-:Y:S01]  /*26f30*/  ISETP.GT.AND P2, PT, R0, 0x1, P0 ;  /* 0x000000010000780c */ /* 0x000fe20000744270 */
[----:B------:R-:W-:-:S02]  /*26f40*/  IMAD.IADD R9, R167, 0x1, R9 ;  /* 0x00000001a7097824 */ /* 0x000fc400078e0209 */
[----:B------:R-:W-:Y:S02]  /*26f50*/  IMAD.U32 R165, RZ, RZ, UR8 ;  /* 0x00000008ffa57e24 */ /* 0x000fe4000f8e00ff */
[----:B------:R-:W-:Y:S02]  /*26f60*/  IMAD.SHL.U32 R153, R153, 0x200, RZ ;  /* 0x0000020099997824 */ /* 0x000fe400078e00ff */
[----:B------:R-:W-:Y:S01]  /*26f70*/  IMAD.WIDE.U32 R162, R22, UR42, R8 ;  /* 0x0000002a16a27c25 */ /* 0x000fe2000f8e0008 */
[----:B------:R-:W-:Y:S02]  /*26f80*/  SHF.L.U64.HI R165, R165, 0x9, R158 ;  /* 0x00000009a5a57819 */ /* 0x000fe4000001029e */
[----:B------:R-:W-:Y:S02]  /*26f90*/  IADD3 R8, P1, R153, R4, RZ ;  /* 0x0000000499087210 */ /* 0x000fe40007f3e0ff */
[----:B0-----:R-:W-:-:S03]  /*26fa0*/  LEA R6, P4, R162, R12, 0x2 ;  /* 0x0000000ca2067211 */ /* 0x001fc600078810ff */
[----:B------:R-:W-:Y:S01]  /*26fb0*/  IMAD.X R9, R165, 0x1, R5, P1 ;  /* 0x00000001a5097824 */ /* 0x000fe200008e0605 */
[----:B---3--:R-:W-:-:S05]  /*26fc0*/  LOP3.LUT R3, R23, 0xffffe000, RZ, 0xc0, !PT ;  /* 0xffffe00017037812 */ /* 0x008fca00078ec0ff */
[----:B------:R-:W-:-:S04]  /*26fd0*/  FMUL R3, R3, R16 ;  /* 0x0000001003037220 */ /* 0x000fc80000400000 */
[----:B------:R-:W-:Y:S01]  /*26fe0*/  FFMA R11, R24, R2, R3 ;  /* 0x00000002180b7223 */ /* 0x000fe20000000003 */
[----:B------:R-:W-:-:S04]  /*26ff0*/  IADD3 R3, R159, R163, RZ ;  /* 0x000000a39f037210 */ /* 0x000fc80007ffe0ff */
[----:B------:R-:W-:Y:S02]  /*27000*/  F2FP.TF32.F32.PACK_B R11, R11 ;  /* 0x0000000bff0b723e */ /* 0x000fe400024050ff */
[----:B------:R-:W-:-:S03]  /*27010*/  LEA.HI.X R7, R162, R13, R3, 0x2, P4 ;  /* 0x0000000da2077211 */ /* 0x000fc600020f1403 */
[----:B------:R0:W-:Y:S01]  /*27020*/  @P3 STG.E desc[UR44][R8.64], R11 ;  /* 0x0000000b08003986 */ /* 0x0001e2000c10192c */
[----:B------:R-:W-:Y:S05]  /*27030*/  @!P2 BRA `(.L_x_289) ;  /* 0x000000000004a947 */ /* 0x000fea0003800000 */
[----:B------:R1:W5:Y:S02]  /*27040*/  LDG.E.LTC128B R23, desc[UR44][R6.64+0x4] ;  /* 0x0000042c06177981 */ /* 0x000364000c1e1920 */
.L_x_289:
[----:B------:R-:W-:Y:S05]  /*27050*/  BSYNC B1 ;  /* 0x0000000000017941 */ /* 0x000fea0003800000 */
.L_x_288:
[----:B-----5:R-:W-:Y:S01]  /*27060*/  LOP3.LUT R3, R23, 0xffffe000, RZ, 0xc0, !PT ;  /* 0xffffe00017037812 */ /* 0x020fe200078ec0ff */
[----:B------:R-:W-:Y:S01]  /*27070*/  IMAD.WIDE.U32 R14, R169, R14, R156 ;  /* 0x0000000ea90e7225 */ /* 0x000fe200078e009c */
[----:B------:R-:W-:Y:S01]  /*27080*/  ISETP.GT.AND P1, PT, R164, 0x88, PT ;  /* 0x00000088a400780c */ /* 0x000fe20003f24270 */
[----:B------:R-:W-:Y:S02]  /*27090*/  BSSY B1, `(.L_x_290) ;  /* 0x0000010000017945 */ /* 0x000fe40003800000 */
[----:B------:R-:W-:Y:S01]  /*270a0*/  FMUL R10, R3, R16 ;  /* 0x00000010030a7220 */ /* 0x000fe20000400000 */
[----:B------:R-:W-:Y:S01]  /*270b0*/  ISETP.GT.AND P3, PT, R0, RZ, P1 ;  /* 0x000000ff0000720c */ /* 0x000fe20000f64270 */
[----:B------:R-:W-:Y:S01]  /*270c0*/  IMAD.MOV.U32 R3, RZ, RZ, R23 ;  /* 0x000000ffff037224 */ /* 0x000fe200078e0017 */
[----:B------:R-:W-:Y:S01]  /*270d0*/  IADD3 R154, P5, R154, R14, RZ ;  /* 0x0000000e9a9a7210 */ /* 0x000fe20007fbe0ff */
[----:B------:R-:W-:Y:S01]  /*270e0*/  FFMA R25, R25, R2, R10 ;  /* 0x0000000219197223 */ /* 0x000fe2000000000a */
[----:B------:R-:W-:-:S02]  /*270f0*/  IADD3 R167, R167, R15, RZ ;  /* 0x0000000fa7a77210 */ /* 0x000fc40007ffe0ff */
[----:B------:R-:W-:Y:S02]  /*27100*/  IADD3 R14, P4, R18, R14, RZ ;  /* 0x0000000e120e7210 */ /* 0x000fe40007f9e0ff */
[----:B------:R-:W-:Y:S01]  /*27110*/  F2FP.TF32.F32.PACK_B R25, R25 ;  /* 0x00000019ff19723e */ /* 0x000fe200024050ff */
[----:B------:R-:W-:Y:S01]  /*27120*/  IMAD.X R20, R167, 0x1, R21, P5 ;  /* 0x00000001a7147824 */ /* 0x000fe200028e0615 */
[C---:B------:R-:W-:Y:S02]  /*27130*/  LEA R10, P5, R154.reuse, R12, 0x2 ;  /* 0x0000000c9a0a7211 */ /* 0x040fe400078a10ff */
[----:B------:R-:W-:Y:S01]  /*27140*/  IADD3.X R15, R19, R167, RZ, P4, !PT ;  /* 0x000000a7130f7210 */ /* 0x000fe200027fe4ff */
[----:B------:R2:W-:Y:S01]  /*27150*/  @P2 STG.E desc[UR44][R8.64+0x4], R25 ;  /* 0x0000041908002986 */ /* 0x0005e2000c10192c */
[----:B0-----:R-:W-:Y:S01]  /*27160*/  LEA.HI.X R11, R154, R13, R20, 0x2, P5 ;  /* 0x0000000d9a0b7211 */ /* 0x001fe200028f1414 */
[----:B------:R-:W-:Y:S08]  /*27170*/  @!P3 BRA `(.L_x_291) ;  /* 0x000000000004b947 */ /* 0x000ff00003800000 */
[----:B------:R0:W5:Y:S02]  /*27180*/  LDG.E.LTC128B R3, desc[UR44][R10.64] ;  /* 0x0000002c0a037981 */ /* 0x000164000c1e1920 */
.L_x_291:
[----:B------:R-:W-:Y:S05]  /*27190*/  BSYNC B1 ;  /* 0x0000000000017941 */ /* 0x000fea0003800000 */
.L_x_290:
[----:B0----5:R-:W-:Y:S01]  /*271a0*/  LOP3.LUT R11, R3, 0xffffe000, RZ, 0xc0, !PT ;  /* 0xffffe000030b7812 */ /* 0x021fe200078ec0ff */
[----:B------:R-:W-:Y:S01]  /*271b0*/  IMAD.WIDE.U32 R22, R22, UR42, R14 ;  /* 0x0000002a16167c25 */ /* 0x000fe2000f8e000e */
[----:B------:R-:W-:Y:S01]  /*271c0*/  IADD3 R10, P4, R8, R161, RZ ;  /* 0x000000a1080a7210 */ /* 0x000fe20007f9e0ff */
[----:B------:R-:W-:Y:S01]  /*271d0*/  BSSY B1, `(.L_x_292) ;  /* 0x000000c000017945 */ /* 0x000fe20003800000 */
[----:B------:R-:W-:Y:S01]  /*271e0*/  ISETP.GT.AND P2, PT, R0, 0x1, P1 ;  /* 0x000000010000780c */ /* 0x000fe20000f44270 */
[----:B------:R-:W-:Y:S01]  /*271f0*/  FMUL R11, R11, R16 ;  /* 0x000000100b0b7220 */ /* 0x000fe20000400000 */
[----:B------:R-:W-:Y:S02]  /*27200*/  IADD3 R159, R159, R23, RZ ;  /* 0x000000179f9f7210 */ /* 0x000fe40007ffe0ff */
[----:B------:R-:W-:Y:S01]  /*27210*/  LEA R12, P5, R22, R12, 0x2 ;  /* 0x0000000c160c7211 */ /* 0x000fe200078a10ff */
[----:B------:R-:W-:Y:S01]  /*27220*/  FFMA R15, R26, R2, R11 ;  /* 0x000000021a0f7223 */ /* 0x000fe2000000000b */
[----:B------:R-:W-:-:S02]  /*27230*/  IMAD.X R11, R9, 0x1, R160, P4 ;  /* 0x00000001090b7824 */ /* 0x000fc400020e06a0 */
[----:B------:R-:W-:Y:S02]  /*27240*/  LEA.HI.X R13, R22, R13, R159, 0x2, P5 ;  /* 0x0000000d160d7211 */ /* 0x000fe400028f149f */
[----:B------:R-:W-:-:S05]  /*27250*/  F2FP.TF32.F32.PACK_B R15, R15 ;  /* 0x0000000fff0f723e */ /* 0x000fca00024050ff */
[----:B------:R0:W-:Y:S01]  /*27260*/  @P3 STG.E desc[UR44][R10.64], R15 ;  /* 0x0000000f0a003986 */ /* 0x0001e2000c10192c */
[----:B------:R-:W-:Y:S05]  /*27270*/  @!P2 BRA `(.L_x_293) ;  /* 0x000000000004a947 */ /* 0x000fea0003800000 */
[----:B------:R3:W5:Y:S02]  /*27280*/  LDG.E.LTC128B R3, desc[UR44][R12.64+0x4] ;  /* 0x0000042c0c037981 */ /* 0x000764000c1e1920 */
.L_x_293:
[----:B------:R-:W-:Y:S05]  /*27290*/  BSYNC B1 ;  /* 0x0000000000017941 */ /* 0x000fea0003800000 */
.L_x_292:
[----:B0----5:R-:W-:Y:S01]  /*272a0*/  LOP3.LUT R15, R3, 0xffffe000, RZ, 0xc0, !PT ;  /* 0xffffe000030f7812 */ /* 0x021fe200078ec0ff */
[----:B------:R-:W-:Y:S01]  /*272b0*/  BSSY B1, `(.L_x_294) ;  /* 0x0000008000017945 */ /* 0x000fe20003800000 */
[----:B------:R-:W-:-:S03]  /*272c0*/  ISETP.GT.AND P3, PT, R0, 0x8, P0 ;  /* 0x000000080000780c */ /* 0x000fc60000764270 */
[----:B------:R-:W-:-:S04]  /*272d0*/  FMUL R14, R15, R16 ;  /* 0x000000100f0e7220 */ /* 0x000fc80000400000 */
[----:B------:R-:W-:-:S05]  /*272e0*/  FFMA R27, R27, R2, R14 ;  /* 0x000000021b1b7223 */ /* 0x000fca000000000e */
[----:B------:R-:W-:-:S05]  /*272f0*/  F2FP.TF32.F32.PACK_B R27, R27 ;  /* 0x0000001bff1b723e */ /* 0x000fca00024050ff */
[----:B------:R0:W-:Y:S01]  /*27300*/  @P2 STG.E desc[UR44][R10.64+0x4], R27 ;  /* 0x0000041b0a002986 */ /* 0x0001e2000c10192c */
[----:B------:R-:W-:Y:S05]  /*27310*/  @!P3 BRA `(.L_x_295) ;  /* 0x000000000004b947 */ /* 0x000fea0003800000 */
[----:B------:R4:W5:Y:S02]  /*27320*/  LDG.E.LTC128B R3, desc[UR44][R6.64+0x20] ;  /* 0x0000202c06037981 */ /* 0x000964000c1e1920 */
.L_x_295:
[----:B------:R-:W-:Y:S05]  /*27330*/  BSYNC B1 ;  /* 0x0000000000017941 */ /* 0x000fea0003800000 */
.L_x_294:
        /* <DEDUP_REMOVED lines=9> */
.L_x_297:
[----:B------:R-:W-:Y:S05]  /*273d0*/  BSYNC B1 ;  /* 0x0000000000017941 */ /* 0x000fea0003800000 */
.L_x_296:
        /* <DEDUP_REMOVED lines=9> */
.L_x_299:
[----:B------:R-:W-:Y:S05]  /*27470*/  BSYNC B1 ;  /* 0x0000000000017941 */ /* 0x000fea0003800000 */
.L_x_298:
[----:B-----5:R-:W-:Y:S01]  /*27480*/  LOP3.LUT R11, R3, 0xffffe000, RZ, 0xc0, !PT ;  /* 0xffffe000030b7812 */ /* 0x020fe200078ec0ff */
[----:B------:R-:W-:Y:S01]  /*27490*/  BSSY B1, `(.L_x_300) ;  /* 0x000000a000017945 */ /* 0x000fe20003800000 */
[----:B------:R-:W-:Y:S02]  /*274a0*/  IADD3 R10, P3, R161, R8, RZ ;  /* 0x00000008a10a7210 */ /* 0x000fe40007f7e0ff */
[----:B------:R-:W-:Y:S01]  /*274b0*/  ISETP.GT.AND P2, PT, R0, 0x9, P1 ;  /* 0x000000090000780c */ /* 0x000fe20000f44270 */
[----:B------:R-:W-:-:S04]  /*274c0*/  FMUL R11, R11, R16 ;  /* 0x000000100b0b7220 */ /* 0x000fc80000400000 */
[----:B------:R-:W-:Y:S01]  /*274d0*/  FFMA R15, R30, R2, R11 ;  /* 0x000000021e0f7223 */ /* 0x000fe2000000000b */
[----:B------:R-:W-:-:S04]  /*274e0*/  IADD3.X R11, R160, R9, RZ, P3, !PT ;  /* 0x00000009a00b7210 */ /* 0x000fc80001ffe4ff */
[----:B------:R-:W-:-:S05]  /*274f0*/  F2FP.TF32.F32.PACK_B R15, R15 ;  /* 0x0000000fff0f723e */ /* 0x000fca00024050ff */
[----:B------:R0:W-:Y:S01]  /*27500*/  @P4 STG.E desc[UR44][R10.64+0x20], R15 ;  /* 0x0000200f0a004986 */ /* 0x0001e2000c10192c */
[----:B------:R-:W-:Y:S05]  /*27510*/  @!P2 BRA `(.L_x_301) ;  /* 0x000000000004a947 */ /* 0x000fea0003800000 */
[----:B------:R0:W5:Y:S02]  /*27520*/  LDG.E.LTC128B R3, desc[UR44][R12.64+0x24] ;  /* 0x0000242c0c037981 */ /* 0x000164000c1e1920 */
.L_x_301:
[----:B------:R-:W-:Y:S05]  /*27530*/  BSYNC B1 ;  /* 0x0000000000017941 */ /* 0x000fea0003800000 */
.L_x_300:
[----:B0----5:R-:W-:Y:S01]  /*27540*/  LOP3.LUT R11, R3, 0xffffe000, RZ, 0xc0, !PT ;  /* 0xffffe000030b7812 */ /* 0x021fe200078ec0ff */
[----:B------:R-:W-:Y:S01]  /*27550*/  BSSY B1, `(.L_x_302) ;  /* 0x000000a000017945 */ /* 0x000fe20003800000 */
[----:B------:R-:W-:Y:S02]  /*27560*/  IADD3 R4, P4, P5, R161, R4, R153 ;  /* 0x00000004a1047210 */ /* 0x000fe40007d9e099 */
[----:B------:R-:W-:Y:S01]  /*27570*/  ISETP.GT.AND P3, PT, R0, 0x10, P0 ;  /* 0x000000100000780c */ /* 0x000fe20000764270 */
[----:B------:R-:W-:Y:S01]  /*27580*/  FMUL R10, R11, R16 ;  /* 0x000000100b0a7220 */ /* 0x000fe20000400000 */
[----:B------:R-:W-:-:S03]  /*27590*/  IADD3.X R5, R160, R5, R165, P4, P5 ;  /* 0x00000005a0057210 */ /* 0x000fc600027ea4a5 */
[----:B------:R-:W-:-:S05]  /*275a0*/  FFMA R31, R31, R2, R10 ;  /* 0x000000021f1f7223 */ /* 0x000fca000000000a */
[----:B------:R-:W-:-:S05]  /*275b0*/  F2FP.TF32.F32.PACK_B R31, R31 ;  /* 0x0000001fff1f723e */ /* 0x000fca00024050ff */
[----:B------:R0:W-:Y:S01]  /*275c0*/  @P2 STG.E desc[UR44][R4.64+0x24], R31 ;  /* 0x0000241f04002986 */ /* 0x0001e2000c10192c */
[----:B------:R-:W-:Y:S05]  /*275d0*/  @!P3 BRA `(.L_x_303) ;  /* 0x000000000004b947 */ /* 0x000fea0003800000 */
[----:B------:R0:W5:Y:S02]  /*275e0*/  LDG.E.LTC128B R3, desc[UR44][R6.64+0x40] ;  /* 0x0000402c06037981 */ /* 0x000164000c1e1920 */
.L_x_303:
[----:B------:R-:W-:Y:S05]  /*275f0*/  BSYNC B1 ;  /* 0x0000000000017941 */ /* 0x000fea0003800000 */
.L_x_302:
[----:B-----5:R-:W-:Y:S01]  /*27600*/  LOP3.LUT R11, R3, 0xffffe000, RZ, 0xc0, !PT ;  /* 0xffffe000030b7812 */ /* 0x020fe200078ec0ff */
        /* <DEDUP_REMOVED lines=8> */
.L_x_305:
[----:B------:R-:W-:Y:S05]  /*27690*/  BSYNC B1 ;  /* 0x0000000000017941 */ /* 0x000fea0003800000 */
.L_x_304:
        /* <DEDUP_REMOVED lines=9> */
.L_x_307:
[----:B------:R-:W-:Y:S05]  /*27730*/  BSYNC B1 ;  /* 0x0000000000017941 */ /* 0x000fea0003800000 */
.L_x_306:
        /* <DEDUP_REMOVED lines=9> */
.L_x_309:
[----:B------:R-:W-:Y:S05]  /*277d0*/  BSYNC B1 ;  /* 0x0000000000017941 */ /* 0x000fea0003800000 */
.L_x_308:
        /* <DEDUP_REMOVED lines=9> */
.L_x_311:
[----:B------:R-:W-:Y:S05]  /*27870*/  BSYNC B1 ;  /* 0x0000000000017941 */ /* 0x000fea0003800000 */
.L_x_310:
        /* <DEDUP_REMOVED lines=9> */
.L_x_313:
[----:B------:R-:W-:Y:S05]  /*27910*/  BSYNC B1 ;  /* 0x0000000000017941 */ /* 0x000fea0003800000 */
.L_x_312:
        /* <DEDUP_REMOVED lines=9> */
.L_x_315:
[----:B------:R-:W-:Y:S05]  /*279b0*/  BSYNC B1 ;  /* 0x0000000000017941 */ /* 0x000fea0003800000 */
.L_x_314:
        /* <DEDUP_REMOVED lines=9> */
.L_x_317:
[----:B------:R-:W-:Y:S05]  /*27a50*/  BSYNC B1 ;  /* 0x0000000000017941 */ /* 0x000fea0003800000 */
.L_x_316:
        /* <DEDUP_REMOVED lines=9> */
.L_x_319:
[----:B------:R-:W-:Y:S05]  /*27af0*/  BSYNC B1 ;  /* 0x0000000000017941 */ /* 0x000fea0003800000 */
.L_x_318:
        /* <DEDUP_REMOVED lines=9> */
.L_x_321:
[----:B------:R-:W-:Y:S05]  /*27b90*/  BSYNC B1 ;  /* 0x0000000000017941 */ /* 0x000fea0003800000 */
.L_x_320:
        /* <DEDUP_REMOVED lines=9> */
.L_x_323:
[----:B------:R-:W-:Y:S05]  /*27c30*/  BSYNC B1 ;  /* 0x0000000000017941 */ /* 0x000fea0003800000 */
.L_x_322:
        /* <DEDUP_REMOVED lines=9> */
.L_x_325:
[----:B------:R-:W-:Y:S05]  /*27cd0*/  BSYNC B1 ;  /* 0x0000000000017941 */ /* 0x000fea0003800000 */
.L_x_324:
        /* <DEDUP_REMOVED lines=9> */
.L_x_327:
[----:B------:R-:W-:Y:S05]  /*27d70*/  BSYNC B1 ;  /* 0x0000000000017941 */ /* 0x000fea0003800000 */
.L_x_326:
        /* <DEDUP_REMOVED lines=9> */
.L_x_329:
[----:B------:R-:W-:Y:S05]  /*27e10*/  BSYNC B1 ;  /* 0x0000000000017941 */ /* 0x000fea0003800000 */
.L_x_328:
        /* <DEDUP_REMOVED lines=9> */
.L_x_331:
[----:B------:R-:W-:Y:S05]  /*27eb0*/  BSYNC B1 ;  /* 0x0000000000017941 */ /* 0x000fea0003800000 */
.L_x_330:
        /* <DEDUP_REMOVED lines=9> */
.L_x_333:
[----:B------:R-:W-:Y:S05]  /*27f50*/  BSYNC B1 ;  /* 0x0000000000017941 */ /* 0x000fea0003800000 */
.L_x_332:
        /* <DEDUP_REMOVED lines=9> */
.L_x_335:
[----:B------:R-:W-:Y:S05]  /*27ff0*/  BSYNC B1 ;  /* 0x0000000000017941 */ /* 0x000fea0003800000 */
.L_x_334:
        /* <DEDUP_REMOVED lines=9> */
.L_x_337:
[----:B------:R-:W-:Y:S05]  /*28090*/  BSYNC B1 ;  /* 0x0000000000017941 */ /* 0x000fea0003800000 */
.L_x_336:
        /* <DEDUP_REMOVED lines=9> */
.L_x_339:
[----:B------:R-:W-:Y:S05]  /*28130*/  BSYNC B1 ;  /* 0x0000000000017941 */ /* 0x000fea0003800000 */
.L_x_338:
        /* <DEDUP_REMOVED lines=9> */
.L_x_341:
[----:B------:R-:W-:Y:S05]  /*281d0*/  BSYNC B1 ;  /* 0x0000000000017941 */ /* 0x000fea0003800000 */
.L_x_340:
        /* <DEDUP_REMOVED lines=9> */
.L_x_343:
[----:B------:R-:W-:Y:S05]  /*28270*/  BSYNC B1 ;  /* 0x0000000000017941 */ /* 0x000fea0003800000 */
.L_x_342:
        /* <DEDUP_REMOVED lines=9> */
.L_x_345:
[----:B------:R-:W-:Y:S05]  /*28310*/  BSYNC B1 ;  /* 0x0000000000017941 */ /* 0x000fea0003800000 */
.L_x_344:
        /* <DEDUP_REMOVED lines=9> */
.L_x_347:
[----:B------:R-:W-:Y:S05]  /*283b0*/  BSYNC B1 ;  /* 0x0000000000017941 */ /* 0x000fea0003800000 */
.L_x_346:
        /* <DEDUP_REMOVED lines=9> */
.L_x_349:
[----:B------:R-:W-:Y:S05]  /*28450*/  BSYNC B1 ;  /* 0x0000000000017941 */ /* 0x000fea0003800000 */
.L_x_348:
        /* <DEDUP_REMOVED lines=9> */
.L_x_351:
[----:B------:R-:W-:Y:S05]  /*284f0*/  BSYNC B1 ;  /* 0x0000000000017941 */ /* 0x000fea0003800000 */
.L_x_350:
        /* <DEDUP_REMOVED lines=9> */
.L_x_353:
[----:B------:R-:W-:Y:S05]  /*28590*/  BSYNC B1 ;  /* 0x0000000000017941 */ /* 0x000fea0003800000 */
.L_x_352:
        /* <DEDUP_REMOVED lines=9> */
.L_x_355:
[----:B------:R-:W-:Y:S05]  /*28630*/  BSYNC B1 ;  /* 0x0000000000017941 */ /* 0x000fea0003800000 */
.L_x_354:
        /* <DEDUP_REMOVED lines=9> */
.L_x_357:
[----:B------:R-:W-:Y:S05]  /*286d0*/  BSYNC B1 ;  /* 0x0000000000017941 */ /* 0x000fea0003800000 */
.L_x_356:
        /* <DEDUP_REMOVED lines=9> */
.L_x_359:
[----:B------:R-:W-:Y:S05]  /*28770*/  BSYNC B1 ;  /* 0x0000000000017941 */ /* 0x000fea0003800000 */
.L_x_358:
        /* <DEDUP_REMOVED lines=9> */
.L_x_361:
[----:B------:R-:W-:Y:S05]  /*28810*/  BSYNC B1 ;  /* 0x0000000000017941 */ /* 0x000fea0003800000 */
.L_x_360:
        /* <DEDUP_REMOVED lines=9> */
.L_x_363:
[----:B------:R-:W-:Y:S05]  /*288b0*/  BSYNC B1 ;  /* 0x0000000000017941 */ /* 0x000fea0003800000 */
.L_x_362:
        /* <DEDUP_REMOVED lines=9> */
.L_x_365:
[----:B------:R-:W-:Y:S05]  /*28950*/  BSYNC B1 ;  /* 0x0000000000017941 */ /* 0x000fea0003800000 */
.L_x_364:
        /* <DEDUP_REMOVED lines=9> */
.L_x_367:
[----:B------:R-:W-:Y:S05]  /*289f0*/  BSYNC B1 ;  /* 0x0000000000017941 */ /* 0x000fea0003800000 */
.L_x_366:
        /* <DEDUP_REMOVED lines=9> */
.L_x_369:
[----:B------:R-:W-:Y:S05]  /*28a90*/  BSYNC B1 ;  /* 0x0000000000017941 */ /* 0x000fea0003800000 */
.L_x_368:
        /* <DEDUP_REMOVED lines=9> */
.L_x_371:
[----:B------:R-:W-:Y:S05]  /*28b30*/  BSYNC B1 ;  /* 0x0000000000017941 */ /* 0x000fea0003800000 */
.L_x_370:
        /* <DEDUP_REMOVED lines=9> */
.L_x_373:
[----:B------:R-:W-:Y:S05]  /*28bd0*/  BSYNC B1 ;  /* 0x0000000000017941 */ /* 0x000fea0003800000 */
.L_x_372:
        /* <DEDUP_REMOVED lines=9> */
.L_x_375:
[----:B------:R-:W-:Y:S05]  /*28c70*/  BSYNC B1 ;  /* 0x0000000000017941 */ /* 0x000fea0003800000 */
.L_x_374:
        /* <DEDUP_REMOVED lines=9> */
.L_x_377:
[----:B------:R-:W-:Y:S05]  /*28d10*/  BSYNC B1 ;  /* 0x0000000000017941 */ /* 0x000fea0003800000 */
.L_x_376:
        /* <DEDUP_REMOVED lines=9> */
.L_x_379:
[----:B------:R-:W-:Y:S05]  /*28db0*/  BSYNC B1 ;  /* 0x0000000000017941 */ /* 0x000fea0003800000 */
.L_x_378:
        /* <DEDUP_REMOVED lines=9> */
.L_x_381:
[----:B------:R-:W-:Y:S05]  /*28e50*/  BSYNC B1 ;  /* 0x0000000000017941 */ /* 0x000fea0003800000 */
.L_x_380:
        /* <DEDUP_REMOVED lines=9> */
.L_x_383:
[----:B------:R-:W-:Y:S05]  /*28ef0*/  BSYNC B1 ;  /* 0x0000000000017941 */ /* 0x000fea0003800000 */
.L_x_382:
        /* <DEDUP_REMOVED lines=9> */
.L_x_385:
[----:B------:R-:W-:Y:S05]  /*28f90*/  BSYNC B1 ;  /* 0x0000000000017941 */ /* 0x000fea0003800000 */
.L_x_384:
        /* <DEDUP_REMOVED lines=9> */
.L_x_387:
[----:B------:R-:W-:Y:S05]  /*29030*/  BSYNC B1 ;  /* 0x0000000000017941 */ /* 0x000fea0003800000 */
.L_x_386:
        /* <DEDUP_REMOVED lines=9> */
.L_x_389:
[----:B------:R-:W-:Y:S05]  /*290d0*/  BSYNC B1 ;  /* 0x0000000000017941 */ /* 0x000fea0003800000 */
.L_x_388:
        /* <DEDUP_REMOVED lines=9> */
.L_x_391:
[----:B------:R-:W-:Y:S05]  /*29170*/  BSYNC B1 ;  /* 0x0000000000017941 */ /* 0x000fea0003800000 */
.L_x_390:
        /* <DEDUP_REMOVED lines=9> */
.L_x_393:
[----:B------:R-:W-:Y:S05]  /*29210*/  BSYNC B1 ;  /* 0x0000000000017941 */ /* 0x000fea0003800000 */
.L_x_392:
        /* <DEDUP_REMOVED lines=9> */
.L_x_395:
[----:B------:R-:W-:Y:S05]  /*292b0*/  BSYNC B1 ;  /* 0x0000000000017941 */ /* 0x000fea0003800000 */
.L_x_394:
        /* <DEDUP_REMOVED lines=9> */
.L_x_397:
[----:B------:R-:W-:Y:S05]  /*29350*/  BSYNC B1 ;  /* 0x0000000000017941 */ /* 0x000fea0003800000 */
.L_x_396:
        /* <DEDUP_REMOVED lines=9> */
.L_x_399:
[----:B------:R-:W-:Y:S05]  /*293f0*/  BSYNC B1 ;  /* 0x0000000000017941 */ /* 0x000fea0003800000 */
.L_x_398:
        /* <DEDUP_REMOVED lines=9> */
.L_x_401:
[----:B------:R-:W-:Y:S05]  /*29490*/  BSYNC B1 ;  /* 0x0000000000017941 */ /* 0x000fea0003800000 */
.L_x_400:
        /* <DEDUP_REMOVED lines=9> */
.L_x_403:
[----:B------:R-:W-:Y:S05]  /*29530*/  BSYNC B1 ;  /* 0x0000000000017941 */ /* 0x000fea0003800000 */
.L_x_402:
        /* <DEDUP_REMOVED lines=9> */
.L_x_405:
[----:B------:R-:W-:Y:S05]  /*295d0*/  BSYNC B1 ;  /* 0x0000000000017941 */ /* 0x000fea0003800000 */
.L_x_404:
        /* <DEDUP_REMOVED lines=9> */
.L_x_407:
[----:B------:R-:W-:Y:S05]  /*29670*/  BSYNC B1 ;  /* 0x0000000000017941 */ /* 0x000fea0003800000 */
.L_x_406:
        /* <DEDUP_REMOVED lines=9> */
.L_x_409:
[----:B------:R-:W-:Y:S05]  /*29710*/  BSYNC B1 ;  /* 0x0000000000017941 */ /* 0x000fea0003800000 */
.L_x_408:
        /* <DEDUP_REMOVED lines=9> */
.L_x_411:
[----:B------:R-:W-:Y:S05]  /*297b0*/  BSYNC B1 ;  /* 0x0000000000017941 */ /* 0x000fea0003800000 */
.L_x_410:
        /* <DEDUP_REMOVED lines=9> */
.L_x_413:
[----:B------:R-:W-:Y:S05]  /*29850*/  BSYNC B1 ;  /* 0x0000000000017941 */ /* 0x000fea0003800000 */
.L_x_412:
        /* <DEDUP_REMOVED lines=9> */
.L_x_415:
[----:B------:R-:W-:Y:S05]  /*298f0*/  BSYNC B1 ;  /* 0x0000000000017941 */ /* 0x000fea0003800000 */
.L_x_414:
        /* <DEDUP_REMOVED lines=9> */
.L_x_417:
[----:B------:R-:W-:Y:S05]  /*29990*/  BSYNC B1 ;  /* 0x0000000000017941 */ /* 0x000fea0003800000 */
.L_x_416:
        /* <DEDUP_REMOVED lines=9> */
.L_x_419:
[----:B------:R-:W-:Y:S05]  /*29a30*/  BSYNC B1 ;  /* 0x0000000000017941 */ /* 0x000fea0003800000 */
.L_x_418:
        /* <DEDUP_REMOVED lines=9> */
.L_x_421:
[----:B------:R-:W-:Y:S05]  /*29ad0*/  BSYNC B1 ;  /* 0x0000000000017941 */ /* 0x000fea0003800000 */
.L_x_420:
        /* <DEDUP_REMOVED lines=9> */
.L_x_423:
[----:B------:R-:W-:Y:S05]  /*29b70*/  BSYNC B1 ;  /* 0x0000000000017941 */ /* 0x000fea0003800000 */
.L_x_422:
        /* <DEDUP_REMOVED lines=9> */
.L_x_425:
[----:B------:R-:W-:Y:S05]  /*29c10*/  BSYNC B1 ;  /* 0x0000000000017941 */ /* 0x000fea0003800000 */
.L_x_424:
        /* <DEDUP_REMOVED lines=9> */
.L_x_427:
[----:B------:R-:W-:Y:S05]  /*29cb0*/  BSYNC B1 ;  /* 0x0000000000017941 */ /* 0x000fea0003800000 */
.L_x_426:
        /* <DEDUP_REMOVED lines=9> */
.L_x_429:
[----:B------:R-:W-:Y:S05]  /*29d50*/  BSYNC B1 ;  /* 0x0000000000017941 */ /* 0x000fea0003800000 */
.L_x_428:
        /* <DEDUP_REMOVED lines=9> */
.L_x_431:
[----:B------:R-:W-:Y:S05]  /*29df0*/  BSYNC B1 ;  /* 0x0000000000017941 */ /* 0x000fea0003800000 */
.L_x_430:
        /* <DEDUP_REMOVED lines=9> */
.L_x_433:
[----:B------:R-:W-:Y:S05]  /*29e90*/  BSYNC B1 ;  /* 0x0000000000017941 */ /* 0x000fea0003800000 */
.L_x_432:
        /* <DEDUP_REMOVED lines=9> */
.L_x_435:
[----:B------:R-:W-:Y:S05]  /*29f30*/  BSYNC B1 ;  /* 0x0000000000017941 */ /* 0x000fea0003800000 */
.L_x_434:
        /* <DEDUP_REMOVED lines=9> */
.L_x_437:
[----:B------:R-:W-:Y:S05]  /*29fd0*/  BSYNC B1 ;  /* 0x0000000000017941 */ /* 0x000fea0003800000 */
.L_x_436:
        /* <DEDUP_REMOVED lines=9> */
.L_x_439:
[----:B------:R-:W-:Y:S05]  /*2a070*/  BSYNC B1 ;  /* 0x0000000000017941 */ /* 0x000fea0003800000 */
.L_x_438:
        /* <DEDUP_REMOVED lines=9> */
.L_x_441:
[----:B------:R-:W-:Y:S05]  /*2a110*/  BSYNC B1 ;  /* 0x0000000000017941 */ /* 0x000fea0003800000 */
.L_x_440:
        /* <DEDUP_REMOVED lines=9> */
.L_x_443:
[----:B------:R-:W-:Y:S05]  /*2a1b0*/  BSYNC B1 ;  /* 0x0000000000017941 */ /* 0x000fea0003800000 */
.L_x_442:
        /* <DEDUP_REMOVED lines=9> */
.L_x_445:
[----:B------:R-:W-:Y:S05]  /*2a250*/  BSYNC B1 ;  /* 0x0000000000017941 */ /* 0x000fea0003800000 */
.L_x_444:
        /* <DEDUP_REMOVED lines=9> */
.L_x_447:
[----:B------:R-:W-:Y:S05]  /*2a2f0*/  BSYNC B1 ;  /* 0x0000000000017941 */ /* 0x000fea0003800000 */
.L_x_446:
        /* <DEDUP_REMOVED lines=9> */
.L_x_449:
[----:B------:R-:W-:Y:S05]  /*2a390*/  BSYNC B1 ;  /* 0x0000000000017941 */ /* 0x000fea0003800000 */
.L_x_448:
        /* <DEDUP_REMOVED lines=9> */
.L_x_451:
[----:B------:R-:W-:Y:S05]  /*2a430*/  BSYNC B1 ;  /* 0x0000000000017941 */ /* 0x000fea0003800000 */
.L_x_450:
        /* <DEDUP_REMOVED lines=9> */
.L_x_453:
[----:B------:R-:W-:Y:S05]  /*2a4d0*/  BSYNC B1 ;  /* 0x0000000000017941 */ /* 0x000fea0003800000 */
.L_x_452:
        /* <DEDUP_REMOVED lines=9> */
.L_x_455:
[----:B------:R-:W-:Y:S05]  /*2a570*/  BSYNC B1 ;  /* 0x0000000000017941 */ /* 0x000fea0003800000 */
.L_x_454:
        /* <DEDUP_REMOVED lines=9> */
.L_x_457:
[----:B------:R-:W-:Y:S05]  /*2a610*/  BSYNC B1 ;  /* 0x0000000000017941 */ /* 0x000fea0003800000 */
.L_x_456:
        /* <DEDUP_REMOVED lines=9> */
.L_x_459:
[----:B------:R-:W-:Y:S05]  /*2a6b0*/  BSYNC B1 ;  /* 0x0000000000017941 */ /* 0x000fea0003800000 */
.L_x_458:
        /* <DEDUP_REMOVED lines=9> */
.L_x_461:
[----:B------:R-:W-:Y:S05]  /*2a750*/  BSYNC B1 ;  /* 0x0000000000017941 */ /* 0x000fea0003800000 */
.L_x_460:
        /* <DEDUP_REMOVED lines=9> */
.L_x_463:
[----:B------:R-:W-:Y:S05]  /*2a7f0*/  BSYNC B1 ;  /* 0x0000000000017941 */ /* 0x000fea0003800000 */
.L_x_462:
        /* <DEDUP_REMOVED lines=9> */
.L_x_465:
[----:B------:R-:W-:Y:S05]  /*2a890*/  BSYNC B1 ;  /* 0x0000000000017941 */ /* 0x000fea0003800000 */
.L_x_464:
        /* <DEDUP_REMOVED lines=9> */
.L_x_467:
[----:B------:R-:W-:Y:S05]  /*2a930*/  BSYNC B1 ;  /* 0x0000000000017941 */ /* 0x000fea0003800000 */
.L_x_466:
        /* <DEDUP_REMOVED lines=9> */
.L_x_469:
[----:B------:R-:W-:Y:S05]  /*2a9d0*/  BSYNC B1 ;  /* 0x0000000000017941 */ /* 0x000fea0003800000 */
.L_x_468:
        /* <DEDUP_REMOVED lines=9> */
.L_x_471:
[----:B------:R-:W-:Y:S05]  /*2aa70*/  BSYNC B1 ;  /* 0x0000000000017941 */ /* 0x000fea0003800000 */
.L_x_470:
        /* <DEDUP_REMOVED lines=9> */
.L_x_473:
[----:B------:R-:W-:Y:S05]  /*2ab10*/  BSYNC B1 ;  /* 0x0000000000017941 */ /* 0x000fea0003800000 */
.L_x_472:
        /* <DEDUP_REMOVED lines=9> */
.L_x_475:
[----:B------:R-:W-:Y:S05]  /*2abb0*/  BSYNC B1 ;  /* 0x0000000000017941 */ /* 0x000fea0003800000 */
.L_x_474:
        /* <DEDUP_REMOVED lines=9> */
.L_x_477:
[----:B------:R-:W-:Y:S05]  /*2ac50*/  BSYNC B1 ;  /* 0x0000000000017941 */ /* 0x000fea0003800000 */
.L_x_476:
        /* <DEDUP_REMOVED lines=9> */
.L_x_479:
[----:B------:R-:W-:Y:S05]  /*2acf0*/  BSYNC B1 ;  /* 0x0000000000017941 */ /* 0x000fea0003800000 */
.L_x_478:
        /* <DEDUP_REMOVED lines=9> */
.L_x_481:
[----:B------:R-:W-:Y:S05]  /*2ad90*/  BSYNC B1 ;  /* 0x0000000000017941 */ /* 0x000fea0003800000 */
.L_x_480:
        /* <DEDUP_REMOVED lines=9> */
.L_x_483:
[----:B------:R-:W-:Y:S05]  /*2ae30*/  BSYNC B1 ;  /* 0x0000000000017941 */ /* 0x000fea0003800000 */
.L_x_482:
        /* <DEDUP_REMOVED lines=9> */
.L_x_485:
[----:B------:R-:W-:Y:S05]  /*2aed0*/  BSYNC B1 ;  /* 0x0000000000017941 */ /* 0x000fea0003800000 */
.L_x_484:
        /* <DEDUP_REMOVED lines=9> */
.L_x_487:
[----:B------:R-:W-:Y:S05]  /*2af70*/  BSYNC B1 ;  /* 0x0000000000017941 */ /* 0x000fea0003800000 */
.L_x_486:
        /* <DEDUP_REMOVED lines=9> */
.L_x_489:
[----:B------:R-:W-:Y:S05]  /*2b010*/  BSYNC B1 ;  /* 0x0000000000017941 */ /* 0x000fea0003800000 */
.L_x_488:
        /* <DEDUP_REMOVED lines=9> */
.L_x_491:
[----:B------:R-:W-:Y:S05]  /*2b0b0*/  BSYNC B1 ;  /* 0x0000000000017941 */ /* 0x000fea0003800000 */
.L_x_490:
        /* <DEDUP_REMOVED lines=9> */
.L_x_493:
[----:B------:R-:W-:Y:S05]  /*2b150*/  BSYNC B1 ;  /* 0x0000000000017941 */ /* 0x000fea0003800000 */
.L_x_492:
        /* <DEDUP_REMOVED lines=9> */
.L_x_495:
[----:B------:R-:W-:Y:S05]  /*2b1f0*/  BSYNC B1 ;  /* 0x0000000000017941 */ /* 0x000fea0003800000 */
.L_x_494:
        /* <DEDUP_REMOVED lines=9> */
.L_x_497:
[----:B------:R-:W-:Y:S05]  /*2b290*/  BSYNC B1 ;  /* 0x0000000000017941 */ /* 0x000fea0003800000 */
.L_x_496:
        /* <DEDUP_REMOVED lines=9> */
.L_x_499:
[----:B------:R-:W-:Y:S05]  /*2b330*/  BSYNC B1 ;  /* 0x0000000000017941 */ /* 0x000fea0003800000 */
.L_x_498:
        /* <DEDUP_REMOVED lines=9> */
.L_x_501:
[----:B------:R-:W-:Y:S05]  /*2b3d0*/  BSYNC B1 ;  /* 0x0000000000017941 */ /* 0x000fea0003800000 */
.L_x_500:
        /* <DEDUP_REMOVED lines=9> */
.L_x_503:
[----:B------:R-:W-:Y:S05]  /*2b470*/  BSYNC B1 ;  /* 0x0000000000017941 */ /* 0x000fea0003800000 */
.L_x_502:
        /* <DEDUP_REMOVED lines=9> */
.L_x_505:
[----:B------:R-:W-:Y:S05]  /*2b510*/  BSYNC B1 ;  /* 0x0000000000017941 */ /* 0x000fea0003800000 */
.L_x_504:
        /* <DEDUP_REMOVED lines=9> */
.L_x_507:
[----:B------:R-:W-:Y:S05]  /*2b5b0*/  BSYNC B1 ;  /* 0x0000000000017941 */ /* 0x000fea0003800000 */
.L_x_506:
        /* <DEDUP_REMOVED lines=9> */
.L_x_509:
[----:B------:R-:W-:Y:S05]  /*2b650*/  BSYNC B1 ;  /* 0x0000000000017941 */ /* 0x000fea0003800000 */
.L_x_508:
        /* <DEDUP_REMOVED lines=9> */
.L_x_511:
[----:B------:R-:W-:Y:S05]  /*2b6f0*/  BSYNC B1 ;  /* 0x0000000000017941 */ /* 0x000fea0003800000 */
.L_x_510:
        /* <DEDUP_REMOVED lines=9> */
.L_x_513:
[----:B------:R-:W-:Y:S05]  /*2b790*/  BSYNC B1 ;  /* 0x0000000000017941 */ /* 0x000fea0003800000 */
.L_x_512:
        /* <DEDUP_REMOVED lines=9> */
.L_x_515:
[----:B------:R-:W-:Y:S05]  /*2b830*/  BSYNC B1 ;  /* 0x0000000000017941 */ /* 0x000fea0003800000 */
.L_x_514:
        /* <DEDUP_REMOVED lines=9> */
.L_x_517:
[----:B------:R-:W-:Y:S05]  /*2b8d0*/  BSYNC B1 ;  /* 0x0000000000017941 */ /* 0x000fea0003800000 */
.L_x_516:
        /* <DEDUP_REMOVED lines=9> */
.L_x_519:
[----:B------:R-:W-:Y:S05]  /*2b970*/  BSYNC B1 ;  /* 0x0000000000017941 */ /* 0x000fea0003800000 */
.L_x_518:
        /* <DEDUP_REMOVED lines=9> */
.L_x_521:
[----:B------:R-:W-:Y:S05]  /*2ba10*/  BSYNC B1 ;  /* 0x0000000000017941 */ /* 0x000fea0003800000 */
.L_x_520:
        /* <DEDUP_REMOVED lines=9> */
.L_x_523:
[----:B------:R-:W-:Y:S05]  /*2bab0*/  BSYNC B1 ;  /* 0x0000000000017941 */ /* 0x000fea0003800000 */
.L_x_522:
        /* <DEDUP_REMOVED lines=9> */
.L_x_525:
[----:B------:R-:W-:Y:S05]  /*2bb50*/  BSYNC B1 ;  /* 0x0000000000017941 */ /* 0x000fea0003800000 */
.L_x_524:
        /* <DEDUP_REMOVED lines=9> */
.L_x_527:
[----:B------:R-:W-:Y:S05]  /*2bbf0*/  BSYNC B1 ;  /* 0x0000000000017941 */ /* 0x000fea0003800000 */
.L_x_526:
        /* <DEDUP_REMOVED lines=9> */
.L_x_529:
[----:B------:R-:W-:Y:S05]  /*2bc90*/  BSYNC B1 ;  /* 0x0000000000017941 */ /* 0x000fea0003800000 */
.L_x_528:
        /* <DEDUP_REMOVED lines=9> */
.L_x_531:
[----:B------:R-:W-:Y:S05]  /*2bd30*/  BSYNC B1 ;  /* 0x0000000000017941 */ /* 0x000fea0003800000 */
.L_x_530:
        /* <DEDUP_REMOVED lines=9> */
.L_x_533:
[----:B------:R-:W-:Y:S05]  /*2bdd0*/  BSYNC B1 ;  /* 0x0000000000017941 */ /* 0x000fea0003800000 */
.L_x_532:
        /* <DEDUP_REMOVED lines=9> */
.L_x_535:
[----:B------:R-:W-:Y:S05]  /*2be70*/  BSYNC B1 ;  /* 0x0000000000017941 */ /* 0x000fea0003800000 */
.L_x_534:
        /* <DEDUP_REMOVED lines=9> */
.L_x_537:
[----:B------:R-:W-:Y:S05]  /*2bf10*/  BSYNC B1 ;  /* 0x0000000000017941 */ /* 0x000fea0003800000 */
.L_x_536:
[----:B01--45:R-:W-:Y:S01]  /*2bf20*/  LOP3.LUT R7, R3, 0xffffe000, RZ, 0xc0, !PT ;  /* 0xffffe00003077812 */ /* 0x033fe200078ec0ff */
        /* <DEDUP_REMOVED lines=8> */
.L_x_539:
[----:B------:R-:W-:Y:S05]  /*2bfb0*/  BSYNC B1 ;  /* 0x0000000000017941 */ /* 0x000fea0003800000 */
.L_x_538:
        /* <DEDUP_REMOVED lines=9> */
.L_x_541:
[----:B------:R-:W-:Y:S05]  /*2c050*/  BSYNC B1 ;  /* 0x0000000000017941 */ /* 0x000fea0003800000 */
.L_x_540:
[----:B------:R-:W-:Y:S05]  /*2c060*/  @!P1 BRA `(.L_x_542) ;  /* 0x0000005000909947 */ /* 0x000fea0003800000 */
[----:B-----5:R-:W-:-:S05]  /*2c070*/  LOP3.LUT R3, R3, 0xffffe000, RZ, 0xc0, !PT ;  /* 0xffffe00003037812 */ /* 0x020fca00078ec0ff */
[----:B------:R-:W-:-:S04]  /*2c080*/  FMUL R0, R3, R16 ;  /* 0x0000001003007220 */ /* 0x000fc80000400000 */
[----:B------:R-:W-:-:S05]  /*2c090*/  FFMA R151, R151, R2, R0 ;  /* 0x0000000297977223 */ /* 0x000fca0000000000 */
[----:B------:R-:W-:-:S05]  /*2c0a0*/  F2FP.TF32.F32.PACK_B R151, R151 ;  /* 0x00000097ff97723e */ /* 0x000fca00024050ff */
[----:B------:R0:W-:Y:S01]  /*2c0b0*/  STG.E desc[UR44][R4.64+0x3e4], R151 ;  /* 0x0003e49704007986 */ /* 0x0001e2000c10192c */
[----:B------:R-:W-:Y:S05]  /*2c0c0*/  BRA `(.L_x_542) ;  /* 0x0000005000787947 */ /* 0x000fea0003800000 */
.L_x_35:
[----:B------:R-:W2:Y:S01]  /*2c0d0*/  LDL.LU R3, [R1] ;  /* 0x0000000001037983 */ /* 0x000ea20000300800 */
[----:B------:R-:W-:-:S03]  /*2c0e0*/  ULDC.64 UR4, c[0x0][0x5c0] ;  /* 0x0001700000047ab9 */ /* 0x000fc60000000a00 */
[----:B------:R-:W3:Y:S04]  /*2c0f0*/  LDL.LU R9, [R1+0x8] ;  /* 0x0000080001097983 */ /* 0x000ee80000300800 */
[----:B------:R-:W4:Y:S04]  /*2c100*/  LDL.LU R8, [R1+0x50] ;  /* 0x0000500001087983 */ /* 0x000f280000300800 */
[----:B------:R0:W-:Y:S04]  /*2c110*/  STL [R1+0x22c], R146 ;  /* 0x00022c9201007387 */ /* 0x0001e80000100800 */
[----:B0-----:R-:W4:Y:S04]  /*2c120*/  LDL.LU R146, [R1+0x70] ;  /* 0x0000700001927983 */ /* 0x001f280000300800 */
[----:B------:R0:W-:Y:S04]  /*2c130*/  STL [R1+0x228], R147 ;  /* 0x0002289301007387 */ /* 0x0001e80000100800 */
[----:B0-----:R-:W4:Y:S04]  /*2c140*/  LDL.LU R147, [R1+0x74] ;  /* 0x0000740001937983 */ /* 0x001f280000300800 */
[----:B------:R-:W4:Y:S04]  /*2c150*/  LDL.LU R235, [R1+0x78] ;  /* 0x0000780001eb7983 */ /* 0x000f280000300800 */
        /* <DEDUP_REMOVED lines=93> */
[----:B------:R0:W-:Y:S04]  /*2c730*/  STL [R1+0x224], R148 ;  /* 0x0002249401007387 */ /* 0x0001e80000100800 */
[----:B0-----:R-:W4:Y:S04]  /*2c740*/  LDL.LU R148, [R1+0x58] ;  /* 0x0000580001947983 */ /* 0x001f280000300800 */
        /* <DEDUP_REMOVED lines=11> */
[----:B0-----:R-:W3:Y:S01]  /*2c800*/  LDL.LU R16, [R1+0x200] ;  /* 0x0002000001107983 */ /* 0x001ee20000300800 */
[----:B--2---:R-:W-:Y:S01]  /*2c810*/  FMUL R3, R3, R2 ;  /* 0x0000000203037220 */ /* 0x004fe20000400000 */
[----:B------:R-:W-:-:S02]  /*2c820*/  LEA R4, P0, R6, UR4, 0x2 ;  /* 0x0000000406047c11 */ /* 0x000fc4000f8010ff */
[----:B------:R-:W2:Y:S02]  /*2c830*/  LDL.LU R7, [R1+0x4] ;  /* 0x0000040001077983 */ /* 0x000ea40000300800 */
[----:B------:R-:W-:Y:S02]  /*2c840*/  LEA.HI.X R5, R6, UR5, R10, 0x2, P0 ;  /* 0x0000000506057c11 */ /* 0x000fe400080f140a */
[----:B------:R-:W-:Y:S01]  /*2c850*/  F2FP.TF32.F32.PACK_B R3, R3 ;  /* 0x00000003ff03723e */ /* 0x000fe200024050ff */
[----:B------:R-:W4:Y:S01]  /*2c860*/  LDL.LU R10, [R1+0xb0] ;  /* 0x0000b000010a7983 */ /* 0x000f220000300800 */
[----:B------:R-:W-:-:S03]  /*2c870*/  ISETP.GT.AND P0, PT, R0, 0x1, P1 ;  /* 0x000000010000780c */ /* 0x000fc60000f04270 */
[----:B------:R2:W-:Y:S02]  /*2c880*/  @P2 STG.E desc[UR44][R4.64], R3 ;  /* 0x0000000304002986 */ /* 0x0005e4000c10192c */
[----:B--2---:R-:W-:-:S05]  /*2c890*/  FMUL R3, R7, R2 ;  /* 0x0000000207037220 */ /* 0x004fca0000400000 */
[----:B------:R-:W-:-:S05]  /*2c8a0*/  F2FP.TF32.F32.PACK_B R3, R3 ;  /* 0x00000003ff03723e */ /* 0x000fca00024050ff */
[----:B------:R0:W-:Y:S04]  /*2c8b0*/  @P0 STG.E desc[UR44][R4.64+0x4], R3 ;  /* 0x0000040304000986 */ /* 0x0001e8000c10192c */
[----:B0-----:R-:W2:Y:S01]  /*2c8c0*/  LDL.LU R3, [R1+0xc] ;  /* 0x00000c0001037983 */ /* 0x001ea20000300800 */
[----:B---3--:R-:W-:Y:S01]  /*2c8d0*/  ISETP.GT.AND P0, PT, R16, 0x8, PT ;  /* 0x000000081000780c */ /* 0x008fe20003f04270 */
[----:B------:R-:W-:-:S03]  /*2c8e0*/  USHF.L.U32 UR5, UR8, 0x5, URZ ;  /* 0x0000000508057899 */ /* 0x000fc6000800063f */
[----:B------:R-:W-:Y:S01]  /*2c8f0*/  ISETP.GT.AND P2, PT, R0, RZ, P0 ;  /* 0x000000ff0000720c */ /* 0x000fe20000744270 */
[----:B------:R-:W-:Y:S01]  /*2c900*/  USHF.L.U64.HI UR4, UR8, 0x5, UR9 ;  /* 0x0000000508047899 */ /* 0x000fe20008010209 */
[----:B------:R-:W-:Y:S01]  /*2c910*/  FMUL R9, R9, R2 ;  /* 0x0000000209097220 */ /* 0x000fe20000400000 */
[----:B------:R-:W-:-:S04]  /*2c920*/  IADD3 R6, P3, R4, UR5, RZ ;  /* 0x0000000504067c10 */ /* 0x000fc8000ff7e0ff */
[----:B------:R-:W-:Y:S02]  /*2c930*/  F2FP.TF32.F32.PACK_B R9, R9 ;  /* 0x00000009ff09723e */ /* 0x000fe400024050ff */
[----:B------:R-:W-:-:S05]  /*2c940*/  IADD3.X R7, R5, UR4, RZ, P3, !PT ;  /* 0x0000000405077c10 */ /* 0x000fca0009ffe4ff */
[----:B------:R0:W-:Y:S01]  /*2c950*/  @P2 STG.E desc[UR44][R6.64], R9 ;  /* 0x0000000906002986 */ /* 0x0001e2000c10192c */
[----:B------:R-:W-:-:S03]  /*2c960*/  ISETP.GT.AND P2, PT, R0, 0x1, P0 ;  /* 0x000000010000780c */ /* 0x000fc60000744270 */
[----:B0-----:R-:W3:Y:S01]  /*2c970*/  LDL.LU R9, [R1+0xac] ;  /* 0x0000ac0001097983 */ /* 0x001ee20000300800 */
[----:B--2---:R-:W-:-:S05]  /*2c980*/  FMUL R3, R3, R2 ;  /* 0x0000000203037220 */ /* 0x004fca0000400000 */
[----:B------:R-:W-:-:S05]  /*2c990*/  F2FP.TF32.F32.PACK_B R3, R3 ;  /* 0x00000003ff03723e */ /* 0x000fca00024050ff */
[----:B------:R0:W-:Y:S04]  /*2c9a0*/  @P2 STG.E desc[UR44][R6.64+0x4], R3 ;  /* 0x0000040306002986 */ /* 0x0001e8000c10192c */
[----:B0-----:R-:W2:Y:S01]  /*2c9b0*/  LDL.LU R3, [R1+0x10] ;  /* 0x0000100001037983 */ /* 0x001ea20000300800 */
[----:B------:R-:W-:Y:S01]  /*2c9c0*/  ISETP.GT.AND P2, PT, R0, 0x8, P1 ;  /* 0x000000080000780c */ /* 0x000fe20000f44270 */
[----:B--2---:R-:W-:-:S05]  /*2c9d0*/  FMUL R3, R3, R2 ;  /* 0x0000000203037220 */ /* 0x004fca0000400000 */
[----:B------:R-:W-:-:S07]  /*2c9e0*/  F2FP.TF32.F32.PACK_B R3, R3 ;  /* 0x00000003ff03723e */ /* 0x000fce00024050ff */
        /* <DEDUP_REMOVED lines=77> */
[C---:B------:R-:W-:Y:S02]  /*2cec0*/  ISETP.GT.AND P2, PT, R0.reuse, 0x28, P1 ;  /* 0x000000280000780c */ /* 0x040fe40000f44270 */
[----:B------:R-:W-:Y:S01]  /*2ced0*/  ISETP.GT.AND P3, PT, R0, 0x29, P1 ;  /* 0x000000290000780c */ /* 0x000fe20000f64270 */
[----:B----4-:R-:W-:-:S05]  /*2cee0*/  FMUL R8, R8, R2 ;  /* 0x0000000208087220 */ /* 0x010fca0000400000 */
[----:B------:R-:W-:-:S05]  /*2cef0*/  F2FP.TF32.F32.PACK_B R8, R8 ;  /* 0x00000008ff08723e */ /* 0x000fca00024050ff */
[----:B------:R0:W-:Y:S04]  /*2cf00*/  @P2 STG.E desc[UR44][R4.64+0xa0], R8 ;  /* 0x0000a00804002986 */ /* 0x0001e8000c10192c */
[----:B0-----:R-:W4:Y:S01]  /*2cf10*/  LDL.LU R8, [R1+0xa8] ;  /* 0x0000a80001087983 */ /* 0x001f220000300800 */
[----:B------:R-:W-:Y:S01]  /*2cf20*/  ISETP.GT.AND P2, PT, R0, 0x28, P0 ;  /* 0x000000280000780c */ /* 0x000fe20000744270 */
[-C--:B------:R-:W-:Y:S01]  /*2cf30*/  FMUL R148, R148, R2.reuse ;  /* 0x0000000294947220 */ /* 0x080fe20000400000 */
[----:B------:R-:W-:Y:S01]  /*2cf40*/  ISETP.GT.AND P4, PT, R0, 0x30, P1 ;  /* 0x000000300000780c */ /* 0x000fe20000f84270 */
[-C--:B------:R-:W-:Y:S01]  /*2cf50*/  FMUL R149, R149, R2.reuse ;  /* 0x0000000295957220 */ /* 0x080fe20000400000 */
[-C--:B------:R-:W-:Y:S01]  /*2cf60*/  FMUL R150, R150, R2.reuse ;  /* 0x0000000296967220 */ /* 0x080fe20000400000 */
[----:B------:R-:W-:Y:S01]  /*2cf70*/  ISETP.GT.AND P5, PT, R0, 0x31, P1 ;  /* 0x000000310000780c */ /* 0x000fe20000fa4270 */
[----:B------:R-:W-:Y:S01]  /*2cf80*/  FMUL R151, R151, R2 ;  /* 0x0000000297977220 */ /* 0x000fe20000400000 */
[----:B------:R-:W-:-:S02]  /*2cf90*/  F2FP.TF32.F32.PACK_B R148, R148 ;  /* 0x00000094ff94723e */ /* 0x000fc400024050ff */
[----:B------:R-:W-:Y:S02]  /*2cfa0*/  F2FP.TF32.F32.PACK_B R149, R149 ;  /* 0x00000095ff95723e */ /* 0x000fe400024050ff */
[----:B------:R-:W-:Y:S02]  /*2cfb0*/  F2FP.TF32.F32.PACK_B R150, R150 ;  /* 0x00000096ff96723e */ /* 0x000fe400024050ff */
[----:B------:R-:W-:Y:S01]  /*2cfc0*/  F2FP.TF32.F32.PACK_B R151, R151 ;  /* 0x00000097ff97723e */ /* 0x000fe200024050ff */
[----:B--2---:R-:W-:-:S05]  /*2cfd0*/  FMUL R3, R3, R2 ;  /* 0x0000000203037220 */ /* 0x004fca0000400000 */
[----:B------:R-:W-:-:S05]  /*2cfe0*/  F2FP.TF32.F32.PACK_B R3, R3 ;  /* 0x00000003ff03723e */ /* 0x000fca00024050ff */
[----:B------:R0:W-:Y:S04]  /*2cff0*/  @P3 STG.E desc[UR44][R4.64+0xa4], R3 ;  /* 0x0000a40304003986 */ /* 0x0001e8000c10192c */
[----:B0-----:R-:W2:Y:S01]  /*2d000*/  LDL.LU R3, [R1+0xa4] ;  /* 0x0000a40001037983 */ /* 0x001ea20000300800 */
[----:B------:R-:W-:-:S03]  /*2d010*/  ISETP.GT.AND P3, PT, R0, 0x29, P0 ;  /* 0x000000290000780c */ /* 0x000fc60000764270 */
[----:B------:R-:W-:Y:S01]  /*2d020*/  @P2 STG.E desc[UR44][R6.64+0xa0], R148 ;  /* 0x0000a09406002986 */ /* 0x000fe2000c10192c */
[----:B------:R-:W-:Y:S01]  /*2d030*/  ISETP.GT.AND P2, PT, R0, 0x30, P0 ;  /* 0x000000300000780c */ /* 0x000fe20000744270 */
[-C--:B------:R-:W-:Y:S01]  /*2d040*/  FMUL R152, R152, R2.reuse ;  /* 0x0000000298987220 */ /* 0x080fe20000400000 */
[-C--:B------:R-:W-:Y:S01]  /*2d050*/  FMUL R17, R17, R2.reuse ;  /* 0x0000000211117220 */ /* 0x080fe20000400000 */
[-C--:B------:R-:W-:Y:S01]  /*2d060*/  FMUL R237, R146, R2.reuse ;  /* 0x0000000292ed7220 */ /* 0x080fe20000400000 */
[-C--:B------:R-:W-:Y:S01]  /*2d070*/  FMUL R236, R147, R2.reuse ;  /* 0x0000000293ec7220 */ /* 0x080fe20000400000 */
[----:B------:R-:W-:-:S04]  /*2d080*/  FMUL R235, R235, R2 ;  /* 0x00000002ebeb7220 */ /* 0x000fc80000400000 */
[----:B------:R-:W-:Y:S01]  /*2d090*/  @P3 STG.E desc[UR44][R6.64+0xa4], R149 ;  /* 0x0000a49506003986 */ /* 0x000fe2000c10192c */
[----:B------:R-:W-:-:S03]  /*2d0a0*/  ISETP.GT.AND P3, PT, R0, 0x31, P0 ;  /* 0x000000310000780c */ /* 0x000fc60000764270 */
[----:B------:R-:W-:Y:S01]  /*2d0b0*/  @P4 STG.E desc[UR44][R4.64+0xc0], R150 ;  /* 0x0000c09604004986 */ /* 0x000fe2000c10192c */
[----:B------:R-:W-:-:S03]  /*2d0c0*/  ISETP.GT.AND P4, PT, R0, 0x38, P1 ;  /* 0x000000380000780c */ /* 0x000fc60000f84270 */
[----:B------:R-:W-:Y:S01]  /*2d0d0*/  @P5 STG.E desc[UR44][R4.64+0xc4], R151 ;  /* 0x0000c49704005986 */ /* 0x000fe2000c10192c */
[----:B------:R-:W-:Y:S02]  /*2d0e0*/  ISETP.GT.AND P5, PT, R0, 0x39, P1 ;  /* 0x000000390000780c */ /* 0x000fe40000fa4270 */
[----:B------:R-:W-:Y:S01]  /*2d0f0*/  F2FP.TF32.F32.PACK_B R152, R152 ;  /* 0x00000098ff98723e */ /* 0x000fe200024050ff */
[-C--:B------:R-:W-:Y:S01]  /*2d100*/  FMUL R234, R234, R2.reuse ;  /* 0x00000002eaea7220 */ /* 0x080fe20000400000 */
[----:B------:R-:W-:Y:S01]  /*2d110*/  F2FP.TF32.F32.PACK_B R17, R17 ;  /* 0x00000011ff11723e */ /* 0x000fe200024050ff */
[----:B------:R-:W-:Y:S01]  /*2d120*/  FMUL R233, R233, R2 ;  /* 0x00000002e9e97220 */ /* 0x000fe20000400000 */
[----:B------:R-:W-:Y:S01]  /*2d130*/  F2FP.TF32.F32.PACK_B R237, R237 ;  /* 0x000000edffed723e */ /* 0x000fe200024050ff */
[----:B------:R-:W-:Y:S01]  /*2d140*/  @P2 STG.E desc[UR44][R6.64+0xc0], R152 ;  /* 0x0000c09806002986 */ /* 0x000fe2000c10192c */
[C---:B------:R-:W-:Y:S02]  /*2d150*/  ISETP.GT.AND P2, PT, R0.reuse, 0x38, P0 ;  /* 0x000000380000780c */ /* 0x040fe40000744270 */
[----:B------:R-:W-:Y:S01]  /*2d160*/  F2FP.TF32.F32.PACK_B R236, R236 ;  /* 0x000000ecffec723e */ /* 0x000fe200024050ff */
[----:B------:R-:W-:Y:S01]  /*2d170*/  @P3 STG.E desc[UR44][R6.64+0xc4], R17 ;  /* 0x0000c41106003986 */ /* 0x000fe2000c10192c */
[----:B------:R-:W-:-:S03]  /*2d180*/  ISETP.GT.AND P3, PT, R0, 0x39, P0 ;  /* 0x000000390000780c */ /* 0x000fc60000764270 */
[----:B------:R-:W-:Y:S01]  /*2d190*/  @P4 STG.E desc[UR44][R4.64+0xe0], R237 ;  /* 0x0000e0ed04004986 */ /* 0x000fe2000c10192c */
[----:B------:R-:W-:-:S03]  /*2d1a0*/  ISETP.GT.AND P4, PT, R0, 0x40, P1 ;  /* 0x000000400000780c */ /* 0x000fc60000f84270 */
[----:B------:R-:W-:Y:S01]  /*2d1b0*/  @P5 STG.E desc[UR44][R4.64+0xe4], R236 ;  /* 0x0000e4ec04005986 */ /* 0x000fe2000c10192c */
[----:B------:R-:W-:Y:S01]  /*2d1c0*/  ISETP.GT.AND P5, PT, R0, 0x41, P1 ;  /* 0x000000410000780c */ /* 0x000fe20000fa4270 */
[-C--:B------:R-:W-:Y:S01]  /*2d1d0*/  FMUL R232, R232, R2.reuse ;  /* 0x00000002e8e87220 */ /* 0x080fe20000400000 */
[----:B------:R-:W-:Y:S01]  /*2d1e0*/  F2FP.TF32.F32.PACK_B R235, R235 ;  /* 0x000000ebffeb723e */ /* 0x000fe200024050ff */
[----:B------:R-:W-:Y:S01]  /*2d1f0*/  FMUL R231, R231, R2 ;  /* 0x00000002e7e77220 */ /* 0x000fe20000400000 */
        /* <DEDUP_REMOVED lines=9> */
[C---:B------:R-:W-:Y:S01]  /*2d290*/  ISETP.GT.AND P4, PT, R0.reuse, 0x48, P1 ;  /* 0x000000480000780c */ /* 0x040fe20000f84270 */
[-C--:B------:R-:W-:Y:S02]  /*2d2a0*/  FMUL R229, R229, R2.reuse ;  /* 0x00000002e5e57220 */ /* 0x080fe40000400000 */
        /* <DEDUP_REMOVED lines=9> */
[----:B------:R-:W-:-:S02]  /*2d340*/  ISETP.GT.AND P2, PT, R0, 0x48, P0 ;  /* 0x000000480000780c */ /* 0x000fc40000744270 */
[----:B------:R-:W-:Y:S01]  /*2d350*/  F2FP.TF32.F32.PACK_B R228, R228 ;  /* 0x000000e4ffe4723e */ /* 0x000fe200024050ff */
[----:B------:R-:W-:Y:S01]  /*2d360*/  @P3 STG.E desc[UR44][R6.64+0x104], R230 ;  /* 0x000104e606003986 */ /* 0x000fe2000c10192c */
[----:B------:R-:W-:-:S03]  /*2d370*/  ISETP.GT.AND P3, PT, R0, 0x49, P0 ;  /* 0x000000490000780c */ /* 0x000fc60000764270 */
[----:B------:R-:W-:Y:S01]  /*2d380*/  @P4 STG.E desc[UR44][R4.64+0x120], R229 ;  /* 0x000120e504004986 */ /* 0x000fe2000c10192c */
[C---:B------:R-:W-:Y:S01]  /*2d390*/  ISETP.GT.AND P4, PT, R0.reuse, 0x50, P1 ;  /* 0x000000500000780c */ /* 0x040fe20000f84270 */
[-C--:B------:R-:W-:Y:S02]  /*2d3a0*/  FMUL R225, R225, R2.reuse ;  /* 0x00000002e1e17220 */ /* 0x080fe40000400000 */
[----:B------:R-:W-:Y:S01]  /*2d3b0*/  @P5 STG.E desc[UR44][R4.64+0x124], R228 ;  /* 0x000124e404005986 */ /* 0x000fe2000c10192c */
[----:B------:R-:W-:Y:S02]  /*2d3c0*/  ISETP.GT.AND P5, PT, R0, 0x51, P1 ;  /* 0x000000510000780c */ /* 0x000fe40000fa4270 */
[----:B------:R-:W-:Y:S01]  /*2d3d0*/  F2FP.TF32.F32.PACK_B R227, R227 ;  /* 0x000000e3ffe3723e */ /* 0x000fe200024050ff */
[----:B----4-:R-:W-:Y:S01]  /*2d3e0*/  FMUL R8, R8, R2 ;  /* 0x0000000208087220 */ /* 0x010fe20000400000 */
[----:B------:R-:W-:Y:S01]  /*2d3f0*/  F2FP.TF32.F32.PACK_B R226, R226 ;  /* 0x000000e2ffe2723e */ /* 0x000fe200024050ff */
[----:B---3--:R-:W-:Y:S01]  /*2d400*/  FMUL R9, R9, R2 ;  /* 0x0000000209097220 */ /* 0x008fe20000400000 */
[----:B------:R-:W-:Y:S01]  /*2d410*/  F2FP.TF32.F32.PACK_B R225, R225 ;  /* 0x000000e1ffe1723e */ /* 0x000fe200024050ff */
[----:B------:R-:W-:Y:S01]  /*2d420*/  @P2 STG.E desc[UR44][R6.64+0x120], R227 ;  /* 0x000120e306002986 */ /* 0x000fe2000c10192c */
[----:B------:R-:W-:-:S03]  /*2d430*/  ISETP.GT.AND P2, PT, R0, 0x50, P0 ;  /* 0x000000500000780c */ /* 0x000fc60000744270 */
[----:B------:R-:W-:Y:S01]  /*2d440*/  @P3 STG.E desc[UR44][R6.64+0x124], R226 ;  /* 0x000124e206003986 */ /* 0x000fe2000c10192c */
[----:B------:R-:W-:-:S03]  /*2d450*/  ISETP.GT.AND P3, PT, R0, 0x51, P0 ;  /* 0x000000510000780c */ /* 0x000fc60000764270 */
[----:B------:R-:W-:Y:S01]  /*2d460*/  @P4 STG.E desc[UR44][R4.64+0x140], R225 ;  /* 0x000140e104004986 */ /* 0x000fe2000c10192c */
[----:B------:R-:W-:Y:S01]  /*2d470*/  ISETP.GT.AND P4, PT, R0, 0x58, P1 ;  /* 0x000000580000780c */ /* 0x000fe20000f84270 */
[----:B------:R-:W-:Y:S01]  /*2d480*/  FMUL R10, R10, R2 ;  /* 0x000000020a0a7220 */ /* 0x000fe20000400000 */
[----:B------:R-:W-:Y:S01]  /*2d490*/  F2FP.TF32.F32.PACK_B R8, R8 ;  /* 0x00000008ff08723e */ /* 0x000fe200024050ff */
[-C--:B------:R-:W-:Y:S01]  /*2d4a0*/  FMUL R11, R11, R2.reuse ;  /* 0x000000020b0b7220 */ /* 0x080fe20000400000 */
[----:B------:R-:W-:Y:S01]  /*2d4b0*/  F2FP.TF32.F32.PACK_B R9, R9 ;  /* 0x00000009ff09723e */ /* 0x000fe200024050ff */
        /* <DEDUP_REMOVED lines=67> */
[-C--:B--2---:R-:W-:Y:S01]  /*2d8f0*/  FMUL R3, R3, R2.reuse ;  /* 0x0000000203037220 */ /* 0x084fe20000400000 */
[-C--:B------:R-:W-:Y:S01]  /*2d900*/  FMUL R177, R177, R2.reuse ;  /* 0x00000002b1b17220 */ /* 0x080fe20000400000 */
[-C--:B------:R-:W-:Y:S01]  /*2d910*/  FMUL R178, R178, R2.reuse ;  /* 0x00000002b2b27220 */ /* 0x080fe20000400000 */
[-C--:B------:R-:W-:Y:S01]  /*2d920*/  FMUL R179, R179, R2.reuse ;  /* 0x00000002b3b37220 */ /* 0x080fe20000400000 */
[-C--:B------:R-:W-:Y:S01]  /*2d930*/  FMUL R180, R180, R2.reuse ;  /* 0x00000002b4b47220 */ /* 0x080fe20000400000 */
[----:B------:R-:W-:Y:S01]  /*2d940*/  F2FP.TF32.F32.PACK_B R3, R3 ;  /* 0x00000003ff03723e */ /* 0x000fe200024050ff */
[-C--:B------:R-:W-:Y:S01]  /*2d950*/  FMUL R181, R181, R2.reuse ;  /* 0x00000002b5b57220 */ /* 0x080fe20000400000 */
[-C--:B------:R-:W-:Y:S01]  /*2d960*/  FMUL R182, R182, R2.reuse ;  /* 0x00000002b6b67220 */ /* 0x080fe20000400000 */
[-C--:B------:R-:W-:Y:S01]  /*2d970*/  FMUL R183, R183, R2.reuse ;  /* 0x00000002b7b77220 */ /* 0x080fe20000400000 */
[----:B------:R-:W-:Y:S01]  /*2d980*/  FMUL R184, R184, R2 ;  /* 0x00000002b8b87220 */ /* 0x000fe20000400000 */
[----:B------:R-:W-:Y:S01]  /*2d990*/  @P5 STG.E desc[UR44][R4.64+0x144], R3 ;  /* 0x0001440304005986 */ /* 0x000fe2000c10192c */
[----:B------:R-:W-:-:S03]  /*2d9a0*/  ISETP.GT.AND P5, PT, R0, 0x59, P1 ;  /* 0x000000590000780c */ /* 0x000fc60000fa4270 */
[----:B------:R-:W-:Y:S01]  /*2d9b0*/  @P2 STG.E desc[UR44][R6.64+0x140], R8 ;  /* 0x0001400806002986 */ /* 0x000fe2000c10192c */
[----:B------:R-:W-:-:S03]  /*2d9c0*/  ISETP.GT.AND P2, PT, R0, 0x58, P0 ;  /* 0x000000580000780c */ /* 0x000fc60000744270 */
[----:B------:R0:W-:Y:S01]  /*2d9d0*/  @P3 STG.E desc[UR44][R6.64+0x144], R9 ;  /* 0x0001440906003986 */ /* 0x0001e2000c10192c */
[----:B------:R-:W-:-:S03]  /*2d9e0*/  ISETP.GT.AND P3, PT, R0, 0x59, P0 ;  /* 0x000000590000780c */ /* 0x000fc60000764270 */
[----:B------:R-:W-:Y:S01]  /*2d9f0*/  @P4 STG.E desc[UR44][R4.64+0x160], R10 ;  /* 0x0001600a04004986 */ /* 0x000fe2000c10192c */
[----:B------:R-:W-:-:S03]  /*2da00*/  ISETP.GT.AND P4, PT, R0, 0x60, P1 ;  /* 0x000000600000780c */ /* 0x000fc60000f84270 */
[----:B------:R1:W-:Y:S01]  /*2da10*/  @P5 STG.E desc[UR44][R4.64+0x164], R11 ;  /* 0x0001640b04005986 */ /* 0x0003e2000c10192c */
[----:B------:R-:W-:-:S03]  /*2da20*/  ISETP.GT.AND P5, PT, R0, 0x61, P1 ;  /* 0x000000610000780c */ /* 0x000fc60000fa4270 */
[----:B------:R-:W-:Y:S01]  /*2da30*/  @P2 STG.E desc[UR44][R6.64+0x160], R12 ;  /* 0x0001600c06002986 */ /* 0x000fe2000c10192c */
        /* <DEDUP_REMOVED lines=61> */
[----:B------:R-:W-:-:S03]  /*2de10*/  ISETP.GT.AND P4, PT, R0, 0xa0, P1 ;  /* 0x000000a00000780c */ /* 0x000fc60000f84270 */
[----:B------:R-:W-:Y:S01]  /*2de20*/  @P5 STG.E desc[UR44][R4.64+0x264], R174 ;  /* 0x000264ae04005986 */ /* 0x000fe2000c10192c */
[----:B------:R-:W-:Y:S02]  /*2de30*/  ISETP.GT.AND P5, PT, R0, 0xa1, P1 ;  /* 0x000000a10000780c */ /* 0x000fe40000fa4270 */
        /* <DEDUP_REMOVED lines=165> */
[C---:B------:R-:W-:Y:S02]  /*2e890*/  ISETP.GT.AND P4, PT, R0.reuse, 0xf8, P1 ;  /* 0x000000f80000780c */ /* 0x040fe40000f84270 */
[----:B------:R-:W-:Y:S01]  /*2e8a0*/  ISETP.GT.AND P1, PT, R0, 0xf9, P1 ;  /* 0x000000f90000780c */ /* 0x000fe20000f24270 */
[-C--:B------:R-:W-:Y:S01]  /*2e8b0*/  FMUL R221, R221, R2.reuse ;  /* 0x00000002dddd7220 */ /* 0x080fe20000400000 */
[----:B------:R-:W-:Y:S01]  /*2e8c0*/  @P5 STG.E desc[UR44][R4.64+0x3c4], R218 ;  /* 0x0003c4da04005986 */ /* 0x000fe2000c10192c */
[-C--:B------:R-:W-:Y:S01]  /*2e8d0*/  FMUL R222, R222, R2.reuse ;  /* 0x00000002dede7220 */ /* 0x080fe20000400000 */
[----:B------:R-:W-:Y:S01]  /*2e8e0*/  ISETP.GT.AND P5, PT, R0, 0xf8, P0 ;  /* 0x000000f80000780c */ /* 0x000fe200007a4270 */
[----:B------:R-:W-:Y:S01]  /*2e8f0*/  FMUL R223, R223, R2 ;  /* 0x00000002dfdf7220 */ /* 0x000fe20000400000 */
[----:B------:R-:W-:Y:S01]  /*2e900*/  F2FP.TF32.F32.PACK_B R219, R219 ;  /* 0x000000dbffdb723e */ /* 0x000fe200024050ff */
[----:B------:R-:W-:Y:S01]  /*2e910*/  USHF.L.U32 UR12, UR8, 0x9, URZ ;  /* 0x00000009080c7899 */ /* 0x000fe2000800063f */
[----:B------:R-:W-:Y:S01]  /*2e920*/  F2FP.TF32.F32.PACK_B R220, R220 ;  /* 0x000000dcffdc723e */ /* 0x000fe200024050ff */
[----:B------:R-:W-:Y:S01]  /*2e930*/  USHF.L.U64.HI UR11, UR8, 0x9, UR9 ;  /* 0x00000009080b7899 */ /* 0x000fe20008010209 */
[----:B------:R-:W-:Y:S01]  /*2e940*/  F2FP.TF32.F32.PACK_B R221, R221 ;  /* 0x000000ddffdd723e */ /* 0x000fe200024050ff */
[----:B------:R-:W-:Y:S01]  /*2e950*/  FMUL R224, R224, R2 ;  /* 0x00000002e0e07220 */ /* 0x000fe20000400000 */
[----:B------:R-:W-:Y:S01]  /*2e960*/  F2FP.TF32.F32.PACK_B R222, R222 ;  /* 0x000000deffde723e */ /* 0x000fe200024050ff */
[----:B------:R-:W-:Y:S01]  /*2e970*/  @P2 STG.E desc[UR44][R6.64+0x3c0], R219 ;  /* 0x0003c0db06002986 */ /* 0x000fe2000c10192c */
[----:B------:R-:W-:Y:S01]  /*2e980*/  F2FP.TF32.F32.PACK_B R223, R223 ;  /* 0x000000dfffdf723e */ /* 0x000fe200024050ff */
[----:B0-----:R-:W-:-:S02]  /*2e990*/  IMAD.U32 R9, RZ, RZ, UR12 ;  /* 0x0000000cff097e24 */ /* 0x001fc4000f8e00ff */
[----:B------:R-:W-:Y:S04]  /*2e9a0*/  @P3 STG.E desc[UR44][R6.64+0x3c4], R220 ;  /* 0x0003c4dc06003986 */ /* 0x000fe8000c10192c */
[----:B------:R-:W-:Y:S01]  /*2e9b0*/  @P4 STG.E desc[UR44][R4.64+0x3e0], R221 ;  /* 0x0003e0dd04004986 */ /* 0x000fe2000c10192c */
[----:B------:R-:W-:-:S03]  /*2e9c0*/  ISETP.GT.AND P2, PT, R0, 0xf9, P0 ;  /* 0x000000f90000780c */ /* 0x000fc60000744270 */
[----:B------:R0:W-:Y:S01]  /*2e9d0*/  @P1 STG.E desc[UR44][R4.64+0x3e4], R222 ;  /* 0x0003e4de04001986 */ /* 0x0001e2000c10192c */
[----:B------:R-:W-:Y:S02]  /*2e9e0*/  ISETP.GT.AND P1, PT, R16, 0x80, PT ;  /* 0x000000801000780c */ /* 0x000fe40003f24270 */
[----:B-1----:R-:W-:Y:S01]  /*2e9f0*/  MOV R11, UR11 ;  /* 0x0000000b000b7c02 */ /* 0x002fe20008000f00 */
[----:B------:R-:W-:Y:S01]  /*2ea00*/  @P5 STG.E desc[UR44][R6.64+0x3e0], R223 ;  /* 0x0003e0df06005986 */ /* 0x000fe2000c10192c */
[----:B------:R-:W-:Y:S02]  /*2ea10*/  IADD3 R8, P0, P5, R4, UR5, R9 ;  /* 0x0000000504087c10 */ /* 0x000fe4000fd1e009 */
[----:B------:R-:W-:Y:S01]  /*2ea20*/  ISETP.GT.AND P3, PT, R0, RZ, P1 ;  /* 0x000000ff0000720c */ /* 0x000fe20000f64270 */
[-C--:B------:R-:W-:Y:S01]  /*2ea30*/  FMUL R3, R24, R2.reuse ;  /* 0x0000000218037220 */ /* 0x080fe20000400000 */
[----:B------:R-:W-:Y:S01]  /*2ea40*/  IADD3.X R9, R5, UR4, R11, P0, P5 ;  /* 0x0000000405097c10 */ /* 0x000fe200087ea40b */
[-C--:B------:R-:W-:Y:S01]  /*2ea50*/  FMUL R25, R25, R2.reuse ;  /* 0x0000000219197220 */ /* 0x080fe20000400000 */
[-C--:B------:R-:W-:Y:S01]  /*2ea60*/  FMUL R27, R27, R2.reuse ;  /* 0x000000021b1b7220 */ /* 0x080fe20000400000 */
[----:B0-----:R-:W-:Y:S01]  /*2ea70*/  IADD3 R4, P5, R4, UR12, RZ ;  /* 0x0000000c04047c10 */ /* 0x001fe2000ffbe0ff */
[-C--:B------:R-:W-:Y:S01]  /*2ea80*/  FMUL R29, R29, R2.reuse ;  /* 0x000000021d1d7220 */ /* 0x080fe20000400000 */
[----:B------:R-:W-:Y:S01]  /*2ea90*/  ISETP.GT.AND P4, PT, R0, 0x1, P1 ;  /* 0x000000010000780c */ /* 0x000fe20000f84270 */
[----:B------:R-:W-:Y:S01]  /*2eaa0*/  FMUL R31, R31, R2 ;  /* 0x000000021f1f7220 */ /* 0x000fe20000400000 */
[----:B------:R-:W-:Y:S01]  /*2eab0*/  F2FP.TF32.F32.PACK_B R224, R224 ;  /* 0x000000e0ffe0723e */ /* 0x000fe200024050ff */
[-C--:B------:R-:W-:Y:S01]  /*2eac0*/  FMUL R33, R33, R2.reuse ;  /* 0x0000000221217220 */ /* 0x080fe20000400000 */
[----:B------:R-:W-:Y:S01]  /*2ead0*/  IADD3.X R5, R5, UR11, RZ, P5, !PT ;  /* 0x0000000b05057c10 */ /* 0x000fe2000affe4ff */
[-C--:B------:R-:W-:Y:S01]  /*2eae0*/  FMUL R35, R35, R2.reuse ;  /* 0x0000000223237220 */ /* 0x080fe20000400000 */
[----:B------:R-:W-:Y:S01]  /*2eaf0*/  F2FP.TF32.F32.PACK_B R3, R3 ;  /* 0x00000003ff03723e */ /* 0x000fe200024050ff */
[----:B------:R-:W-:Y:S01]  /*2eb00*/  FMUL R37, R37, R2 ;  /* 0x0000000225257220 */ /* 0x000fe20000400000 */
[----:B------:R-:W-:Y:S01]  /*2eb10*/  ISETP.GT.AND P0, PT, R16, 0x88, PT ;  /* 0x000000881000780c */ /* 0x000fe20003f04270 */
[----:B------:R-:W-:Y:S01]  /*2eb20*/  @P2 STG.E desc[UR44][R6.64+0x3e4], R224 ;  /* 0x0003e4e006002986 */ /* 0x000fe2000c10192c */
[----:B------:R-:W-:-:S02]  /*2eb30*/  F2FP.TF32.F32.PACK_B R25, R25 ;  /* 0x00000019ff19723e */ /* 0x000fc400024050ff */
[C---:B------:R-:W-:Y:S01]  /*2eb40*/  ISETP.GT.AND P2, PT, R0.reuse, RZ, P0 ;  /* 0x000000ff0000720c */ /* 0x040fe20000744270 */
[----:B------:R0:W-:Y:S01]  /*2eb50*/  @P3 STG.E desc[UR44][R4.64], R3 ;  /* 0x0000000304003986 */ /* 0x0001e2000c10192c */
[----:B------:R-:W-:Y:S01]  /*2eb60*/  ISETP.GT.AND P3, PT, R0, 0x1, P0 ;  /* 0x000000010000780c */ /* 0x000fe20000764270 */
[-C--:B------:R-:W-:Y:S01]  /*2eb70*/  FMUL R13, R26, R2.reuse ;  /* 0x000000021a0d7220 */ /* 0x080fe20000400000 */
[----:B------:R-:W-:Y:S01]  /*2eb80*/  IADD3 R10, P5, R4, UR5, RZ ;  /* 0x00000005040a7c10 */ /* 0x000fe2000ffbe0ff */
[----:B------:R-:W-:Y:S01]  /*2eb90*/  @P4 STG.E desc[UR44][R4.64+0x4], R25 ;  /* 0x0000041904004986 */ /* 0x000fe2000c10192c */
[----:B------:R-:W-:Y:S02]  /*2eba0*/  ISETP.GT.AND P4, PT, R0, 0x8, P1 ;  /* 0x000000080000780c */ /* 0x000fe40000f84270 */
[----:B------:R-:W-:Y:S01]  /*2ebb0*/  IADD3.X R11, R5, UR4, RZ, P5, !PT ;  /* 0x00000004050b7c10 */ /* 0x000fe2000affe4ff */
[-C--:B------:R-:W-:Y:S01]  /*2ebc0*/  FMUL R39, R39, R2.reuse ;  /* 0x0000000227277220 */ /* 0x080fe20000400000 */
[----:B------:R-:W-:Y:S01]  /*2ebd0*/  F2FP.TF32.F32.PACK_B R13, R13 ;  /* 0x0000000dff0d723e */ /* 0x000fe200024050ff */
[-C--:B------:R-:W-:Y:S01]  /*2ebe0*/  FMUL R15, R28, R2.reuse ;  /* 0x000000021c0f7220 */ /* 0x080fe20000400000 */
[----:B------:R-:W-:Y:S01]  /*2ebf0*/  F2FP.TF32.F32.PACK_B R27, R27 ;  /* 0x0000001bff1b723e */ /* 0x000fe200024050ff */
[----:B------:R-:W-:Y:S01]  /*2ec00*/  FMUL R41, R41, R2 ;  /* 0x0000000229297220 */ /* 0x000fe20000400000 */
[----:B------:R-:W-:Y:S01]  /*2ec10*/  ISETP.GT.AND P5, PT, R0, 0x9, P1 ;  /* 0x000000090000780c */ /* 0x000fe20000fa4270 */
[----:B------:R-:W-:Y:S01]  /*2ec20*/  @P2 STG.E desc[UR44][R10.64], R13 ;  /* 0x0000000d0a002986 */ /* 0x000fe2000c10192c */
[----:B------:R-:W-:-:S03]  /*2ec30*/  F2FP.TF32.F32.PACK_B R15, R15 ;  /* 0x0000000fff0f723e */ /* 0x000fc600024050ff */
[----:B------:R1:W-:Y:S01]  /*2ec40*/  @P3 STG.E desc[UR44][R10.64+0x4], R27 ;  /* 0x0000041b0a003986 */ /* 0x0003e2000c10192c */
[----:B------:R-:W-:Y:S01]  /*2ec50*/  ISETP.GT.AND P3, PT, R0, 0x8, P0 ;  /* 0x000000080000780c */ /* 0x000fe20000764270 */
[-C--:B0-----:R-:W-:Y:S01]  /*2ec60*/  FMUL R3, R30, R2.reuse ;  /* 0x000000021e037220 */ /* 0x081fe20000400000 */
[----:B------:R-:W-:Y:S01]  /*2ec70*/  IADD3 R6, P2, R4, UR5, RZ ;  /* 0x0000000504067c10 */ /* 0x000fe2000ff5e0ff */
[----:B------:R-:W-:Y:S01]  /*2ec80*/  @P4 STG.E desc[UR44][R4.64+0x20], R15 ;  /* 0x0000200f04004986 */ /* 0x000fe2000c10192c */
[----:B------:R-:W-:Y:S02]  /*2ec90*/  ISETP.GT.AND P4, PT, R0, 0x9, P0 ;  /* 0x000000090000780c */ /* 0x000fe40000784270 */
[----:B------:R-:W-:Y:S01]  /*2eca0*/  F2FP.TF32.F32.PACK_B R29, R29 ;  /* 0x0000001dff1d723e */ /* 0x000fe200024050ff */
[-C--:B------:R-:W-:Y:S01]  /*2ecb0*/  FMUL R43, R43, R2.reuse ;  /* 0x000000022b2b7220 */ /* 0x080fe20000400000 */
[----:B------:R-:W-:Y:S01]  /*2ecc0*/  IADD3.X R7, R5, UR4, RZ, P2, !PT ;  /* 0x0000000405077c10 */ /* 0x000fe200097fe4ff */
[----:B------:R-:W-:Y:S01]  /*2ecd0*/  FMUL R45, R45, R2 ;  /* 0x000000022d2d7220 */ /* 0x000fe20000400000 */
[----:B------:R-:W-:Y:S01]  /*2ece0*/  F2FP.TF32.F32.PACK_B R3, R3 ;  /* 0x00000003ff03723e */ /* 0x000fe200024050ff */
[----:B------:R-:W-:Y:S01]  /*2ecf0*/  @P5 STG.E desc[UR44][R4.64+0x24], R29 ;  /* 0x0000241d04005986 */ /* 0x000fe2000c10192c */
[----:B------:R-:W-:-:S03]  /*2ed00*/  F2FP.TF32.F32.PACK_B R31, R31 ;  /* 0x0000001fff1f723e */ /* 0x000fc600024050ff */
[----:B------:R0:W-:Y:S01]  /*2ed10*/  @P3 STG.E desc[UR44][R6.64+0x20], R3 ;  /* 0x0000200306003986 */ /* 0x0001e2000c10192c */
[C---:B------:R-:W-:Y:S02]  /*2ed20*/  ISETP.GT.AND P3, PT, R0.reuse, 0x10, P0 ;  /* 0x000000100000780c */ /* 0x040fe40000764270 */
[C---:B------:R-:W-:Y:S01]  /*2ed30*/  ISETP.GT.AND P5, PT, R0.reuse, 0x10, P1 ;  /* 0x000000100000780c */ /* 0x040fe20000fa4270 */
[----:B------:R-:W-:Y:S01]  /*2ed40*/  @P4 STG.E desc[UR44][R8.64+0x24], R31 ;  /* 0x0000241f08004986 */ /* 0x000fe2000c10192c */
[----:B------:R-:W-:Y:S01]  /*2ed50*/  ISETP.GT.AND P2, PT, R0, 0x11, P1 ;  /* 0x000000110000780c */ /* 0x000fe20000f44270 */
[-C--:B------:R-:W-:Y:S01]  /*2ed60*/  FMUL R19, R32, R2.reuse ;  /* 0x0000000220137220 */ /* 0x080fe20000400000 */
[----:B------:R-:W-:Y:S01]  /*2ed70*/  ISETP.GT.AND P4, PT, R0, 0x11, P0 ;  /* 0x000000110000780c */ /* 0x000fe20000784270 */
[-C--:B-1----:R-:W-:Y:S01]  /*2ed80*/  FMUL R11, R34, R2.reuse ;  /* 0x00000002220b7220 */ /* 0x082fe20000400000 */
[----:B------:R-:W-:Y:S01]  /*2ed90*/  F2FP.TF32.F32.PACK_B R33, R33 ;  /* 0x00000021ff21723e */ /* 0x000fe200024050ff */
[-C--:B------:R-:W-:Y:S01]  /*2eda0*/  FMUL R47, R47, R2.reuse ;  /* 0x000000022f2f7220 */ /* 0x080fe20000400000 */
[----:B------:R-:W-:Y:S01]  /*2edb0*/  F2FP.TF32.F32.PACK_B R19, R19 ;  /* 0x00000013ff13723e */ /* 0x000fe200024050ff */
[----:B------:R-:W-:Y:S01]  /*2edc0*/  FMUL R49, R49, R2 ;  /* 0x0000000231317220 */ /* 0x000fe20000400000 */
[----:B------:R-:W-:Y:S01]  /*2edd0*/  F2FP.TF32.F32.PACK_B R11, R11 ;  /* 0x0000000bff0b723e */ /* 0x000fe200024050ff */
[----:B0-----:R-:W-:Y:S01]  /*2ede0*/  @P3 IMAD.MOV.U32 R6, RZ, RZ, R8 ;  /* 0x000000ffff063224 */ /* 0x001fe200078e0008 */
[----:B------:R-:W-:Y:S01]  /*2edf0*/  @P3 MOV R7, R9 ;  /* 0x0000000900073202 */ /* 0x000fe20000000f00 */
[----:B------:R-:W-:Y:S01]  /*2ee00*/  @P5 STG.E desc[UR44][R4.64+0x40], R19 ;  /* 0x0000401304005986 */ /* 0x000fe2000c10192c */
[----:B------:R-:W-:-:S03]  /*2ee10*/  F2FP.TF32.F32.PACK_B R35, R35 ;  /* 0x00000023ff23723e */ /* 0x000fc600024050ff */
[----:B------:R-:W-:Y:S04]  /*2ee20*/  @P2 STG.E desc[UR44][R4.64+0x44], R33 ;  /* 0x0000442104002986 */ /* 0x000fe8000c10192c */
[----:B------:R0:W-:Y:S01]  /*2ee30*/  @P3 STG.E desc[UR44][R6.64+0x40], R11 ;  /* 0x0000400b06003986 */ /* 0x0001e2000c10192c */
[C---:B------:R-:W-:Y:S02]  /*2ee40*/  ISETP.GT.AND P3, PT, R0.reuse, 0x18, P0 ;  /* 0x000000180000780c */ /* 0x040fe40000764270 */
[C---:B------:R-:W-:Y:S01]  /*2ee50*/  ISETP.GT.AND P5, PT, R0.reuse, 0x18, P1 ;  /* 0x000000180000780c */ /* 0x040fe20000fa4270 */
[-C--:B------:R-:W-:Y:S01]  /*2ee60*/  FMUL R51, R51, R2.reuse ;  /* 0x0000000233337220 */ /* 0x080fe20000400000 */
[----:B------:R-:W-:Y:S01]  /*2ee70*/  ISETP.GT.AND P2, PT, R0, 0x19, P1 ;  /* 0x000000190000780c */ /* 0x000fe20000f44270 */
[-C--:B------:R-:W-:Y:S01]  /*2ee80*/  FMUL R53, R53, R2.reuse ;  /* 0x0000000235357220 */ /* 0x080fe20000400000 */
[-C--:B------:R-:W-:Y:S01]  /*2ee90*/  FMUL R55, R55, R2.reuse ;  /* 0x0000000237377220 */ /* 0x080fe20000400000 */
[-C--:B------:R-:W-:Y:S01]  /*2eea0*/  FMUL R57, R57, R2.reuse ;  /* 0x0000000239397220 */ /* 0x080fe20000400000 */
[-C--:B------:R-:W-:Y:S01]  /*2eeb0*/  FMUL R59, R59, R2.reuse ;  /* 0x000000023b3b7220 */ /* 0x080fe20000400000 */
[-C--:B------:R-:W-:Y:S01]  /*2eec0*/  FMUL R61, R61, R2.reuse ;  /* 0x000000023d3d7220 */ /* 0x080fe20000400000 */
[-C--:B------:R-:W-:Y:S01]  /*2eed0*/  FMUL R63, R63, R2.reuse ;  /* 0x000000023f3f7220 */ /* 0x080fe20000400000 */
[----:B0-----:R-:W-:Y:S01]  /*2eee0*/  @P4 IMAD.MOV.U32 R6, RZ, RZ, R8 ;  /* 0x000000ffff064224 */ /* 0x001fe200078e0008 */
[----:B------:R-:W-:Y:S01]  /*2eef0*/  @P4 MOV R7, R9 ;  /* 0x0000000900074202 */ /* 0x000fe20000000f00 */
[-C--:B------:R-:W-:Y:S01]  /*2ef00*/  FMUL R13, R36, R2.reuse ;  /* 0x00000002240d7220 */ /* 0x080fe20000400000 */
[-C--:B------:R-:W-:Y:S01]  /*2ef10*/  FMUL R3, R38, R2.reuse ;  /* 0x0000000226037220 */ /* 0x080fe20000400000 */
[-C--:B------:R-:W-:Y:S01]  /*2ef20*/  FMUL R65, R65, R2.reuse ;  /* 0x0000000241417220 */ /* 0x080fe20000400000 */
[----:B------:R-:W-:Y:S01]  /*2ef30*/  FMUL R67, R67, R2 ;  /* 0x0000000243437220 */ /* 0x000fe20000400000 */
[----:B------:R0:W-:Y:S01]  /*2ef40*/  @P4 STG.E desc[UR44][R6.64+0x44], R35 ;  /* 0x0000442306004986 */ /* 0x0001e2000c10192c */
[----:B------:R-:W-:-:S02]  /*2ef50*/  ISETP.GT.AND P4, PT, R0, 0x19, P0 ;  /* 0x000000190000780c */ /* 0x000fc40000784270 */
[----:B------:R-:W-:Y:S01]  /*2ef60*/  F2FP.TF32.F32.PACK_B R13, R13 ;  /* 0x0000000dff0d723e */ /* 0x000fe200024050ff */
[-C--:B------:R-:W-:Y:S01]  /*2ef70*/  FMUL R69, R69, R2.reuse ;  /* 0x0000000245457220 */ /* 0x080fe20000400000 */
[----:B------:R-:W-:Y:S01]  /*2ef80*/  F2FP.TF32.F32.PACK_B R37, R37 ;  /* 0x00000025ff25723e */ /* 0x000fe200024050ff */
[----:B------:R-:W-:Y:S01]  /*2ef90*/  FMUL R71, R71, R2 ;  /* 0x0000000247477220 */ /* 0x000fe20000400000 */
[----:B------:R-:W-:Y:S01]  /*2efa0*/  F2FP.TF32.F32.PACK_B R3, R3 ;  /* 0x00000003ff03723e */ /* 0x000fe200024050ff */
[----:B------:R-:W-:Y:S01]  /*2efb0*/  @P5 STG.E desc[UR44][R4.64+0x60], R13 ;  /* 0x0000600d04005986 */ /* 0x000fe2000c10192c */
[----:B0-----:R-:W-:Y:S01]  /*2efc0*/  @P3 IMAD.MOV.U32 R6, RZ, RZ, R8 ;  /* 0x000000ffff063224 */ /* 0x001fe200078e0008 */
[----:B------:R-:W-:Y:S02]  /*2efd0*/  @P3 MOV R7, R9 ;  /* 0x0000000900073202 */ /* 0x000fe40000000f00 */
[----:B------:R-:W-:Y:S01]  /*2efe0*/  @P2 STG.E desc[UR44][R4.64+0x64], R37 ;  /* 0x0000642504002986 */ /* 0x000fe2000c10192c */
[----:B------:R-:W-:-:S03]  /*2eff0*/  F2FP.TF32.F32.PACK_B R39, R39 ;  /* 0x00000027ff27723e */ /* 0x000fc600024050ff */
        /* <DEDUP_REMOVED lines=10> */
[----:B------:R-:W2:Y:S01]  /*2f0a0*/  LDL.LU R146, [R1+0x22c] ;  /* 0x00022c0001927983 */ /* 0x000ea20000300800 */
[----:B0-----:R-:W-:Y:S01]  /*2f0b0*/  @P4 IMAD.MOV.U32 R6, RZ, RZ, R8 ;  /* 0x000000ffff064224 */ /* 0x001fe200078e0008 */
[----:B------:R-:W-:Y:S01]  /*2f0c0*/  @P4 MOV R7, R9 ;  /* 0x0000000900074202 */ /* 0x000fe20000000f00 */
[-C--:B------:R-:W-:Y:S01]  /*2f0d0*/  FMUL R11, R40, R2.reuse ;  /* 0x00000002280b7220 */ /* 0x080fe20000400000 */
[----:B------:R-:W-:Y:S01]  /*2f0e0*/  FMUL R13, R42, R2 ;  /* 0x000000022a0d7220 */ /* 0x000fe20000400000 */
[----:B------:R-:W-:-:S02]  /*2f0f0*/  F2FP.TF32.F32.PACK_B R41, R41 ;  /* 0x00000029ff29723e */ /* 0x000fc400024050ff */
[----:B------:R-:W-:Y:S01]  /*2f100*/  F2FP.TF32.F32.PACK_B R43, R43 ;  /* 0x0000002bff2b723e */ /* 0x000fe200024050ff */
[----:B------:R0:W-:Y:S01]  /*2f110*/  @P4 STG.E desc[UR44][R6.64+0x64], R39 ;  /* 0x0000642706004986 */ /* 0x0001e2000c10192c */
[----:B------:R-:W-:Y:S02]  /*2f120*/  ISETP.GT.AND P4, PT, R0, 0x21, P0 ;  /* 0x000000210000780c */ /* 0x000fe40000784270 */
[----:B------:R-:W-:Y:S01]  /*2f130*/  F2FP.TF32.F32.PACK_B R11, R11 ;  /* 0x0000000bff0b723e */ /* 0x000fe200024050ff */
[----:B------:R-:W-:Y:S01]  /*2f140*/  FMUL R3, R44, R2 ;  /* 0x000000022c037220 */ /* 0x000fe20000400000 */
[----:B------:R-:W-:Y:S01]  /*2f150*/  F2FP.TF32.F32.PACK_B R13, R13 ;  /* 0x0000000dff0d723e */ /* 0x000fe200024050ff */
[----:B------:R-:W-:Y:S01]  /*2f160*/  @P2 STG.E desc[UR44][R4.64+0x84], R41 ;  /* 0x0000842904002986 */ /* 0x000fe2000c10192c */
[----:B------:R-:W-:Y:S02]  /*2f170*/  F2FP.TF32.F32.PACK_B R45, R45 ;  /* 0x0000002dff2d723e */ /* 0x000fe400024050ff */
[----:B------:R-:W-:Y:S01]  /*2f180*/  F2FP.TF32.F32.PACK_B R47, R47 ;  /* 0x0000002fff2f723e */ /* 0x000fe200024050ff */
[----:B------:R-:W3:Y:S01]  /*2f190*/  LDL.LU R147, [R1+0x228] ;  /* 0x0002280001937983 */ /* 0x000ee20000300800 */
[----:B0-----:R-:W-:Y:S01]  /*2f1a0*/  @P3 IMAD.MOV.U32 R6, RZ, RZ, R8 ;  /* 0x000000ffff063224 */ /* 0x001fe200078e0008 */
[----:B------:R-:W-:-:S02]  /*2f1b0*/  @P3 MOV R7, R9 ;  /* 0x0000000900073202 */ /* 0x000fc40000000f00 */
[----:B------:R0:W-:Y:S04]  /*2f1c0*/  @P5 STG.E desc[UR44][R4.64+0x80], R11 ;  /* 0x0000800b04005986 */ /* 0x0001e8000c10192c */
[----:B------:R1:W-:Y:S01]  /*2f1d0*/  @P3 STG.E desc[UR44][R6.64+0x80], R13 ;  /* 0x0000800d06003986 */ /* 0x0003e2000c10192c */
[C---:B------:R-:W-:Y:S02]  /*2f1e0*/  ISETP.GT.AND P3, PT, R0.reuse, 0x28, P0 ;  /* 0x000000280000780c */ /* 0x040fe40000764270 */
[C---:B------:R-:W-:Y:S01]  /*2f1f0*/  ISETP.GT.AND P5, PT, R0.reuse, 0x28, P1 ;  /* 0x000000280000780c */ /* 0x040fe20000fa4270 */
[----:B------:R-:W4:Y:S01]  /*2f200*/  LDL.LU R148, [R1+0x224] ;  /* 0x0002240001947983 */ /* 0x000f220000300800 */
[----:B------:R-:W-:Y:S01]  /*2f210*/  ISETP.GT.AND P2, PT, R0, 0x29, P1 ;  /* 0x000000290000780c */ /* 0x000fe20000f44270 */
[-C--:B0-----:R-:W-:Y:S01]  /*2f220*/  FMUL R11, R46, R2.reuse ;  /* 0x000000022e0b7220 */ /* 0x081fe20000400000 */
[----:B------:R-:W-:Y:S01]  /*2f230*/  F2FP.TF32.F32.PACK_B R3, R3 ;  /* 0x00000003ff03723e */ /* 0x000fe200024050ff */
[----:B------:R-:W4:Y:S01]  /*2f240*/  LDL.LU R149, [R1+0x220] ;  /* 0x0002200001957983 */ /* 0x000f220000300800 */
[----:B-1----:R-:W-:Y:S01]  /*2f250*/  @P4 IMAD.MOV.U32 R6, RZ, RZ, R8 ;  /* 0x000000ffff064224 */ /* 0x002fe200078e0008 */
[----:B------:R-:W-:Y:S01]  /*2f260*/  @P4 MOV R7, R9 ;  /* 0x0000000900074202 */ /* 0x000fe20000000f00 */
[-C--:B------:R-:W-:Y:S01]  /*2f270*/  FMUL R13, R48, R2.reuse ;  /* 0x00000002300d7220 */ /* 0x080fe20000400000 */
[----:B------:R-:W-:Y:S01]  /*2f280*/  F2FP.TF32.F32.PACK_B R11, R11 ;  /* 0x0000000bff0b723e */ /* 0x000fe200024050ff */
[----:B------:R-:W-:Y:S01]  /*2f290*/  FMUL R85, R85, R2 ;  /* 0x0000000255557220 */ /* 0x000fe20000400000 */
[----:B------:R-:W-:Y:S01]  /*2f2a0*/  F2FP.TF32.F32.PACK_B R49, R49 ;  /* 0x00000031ff31723e */ /* 0x000fe200024050ff */
[----:B------:R0:W-:Y:S01]  /*2f2b0*/  @P4 STG.E desc[UR44][R6.64+0x84], R43 ;  /* 0x0000842b06004986 */ /* 0x0001e2000c10192c */
[----:B------:R-:W-:-:S03]  /*2f2c0*/  ISETP.GT.AND P4, PT, R0, 0x29, P0 ;  /* 0x000000290000780c */ /* 0x000fc60000784270 */
[----:B------:R1:W-:Y:S04]  /*2f2d0*/  @P5 STG.E desc[UR44][R4.64+0xa0], R3 ;  /* 0x0000a00304005986 */ /* 0x0003e8000c10192c */
[----:B------:R-:W-:Y:S01]  /*2f2e0*/  @P2 STG.E desc[UR44][R4.64+0xa4], R45 ;  /* 0x0000a42d04002986 */ /* 0x000fe2000c10192c */
[----:B0-----:R-:W-:Y:S01]  /*2f2f0*/  @P3 IMAD.MOV.U32 R6, RZ, RZ, R8 ;  /* 0x000000ffff063224 */ /* 0x001fe200078e0008 */
[----:B------:R-:W-:Y:S02]  /*2f300*/  @P3 MOV R7, R9 ;  /* 0x0000000900073202 */ /* 0x000fe40000000f00 */
[----:B------:R-:W4:Y:S04]  /*2f310*/  LDL.LU R150, [R1+0x21c] ;  /* 0x00021c0001967983 */ /* 0x000f280000300800 */
[----:B------:R0:W-:Y:S01]  /*2f320*/  @P3 STG.E desc[UR44][R6.64+0xa0], R11 ;  /* 0x0000a00b06003986 */ /* 0x0001e2000c10192c */
[----:B------:R-:W-:-:S02]  /*2f330*/  ISETP.GT.AND P3, PT, R0, 0x30, P0 ;  /* 0x000000300000780c */ /* 0x000fc40000764270 */
[----:B------:R-:W-:Y:S01]  /*2f340*/  ISETP.GT.AND P5, PT, R0, 0x30, P1 ;  /* 0x000000300000780c */ /* 0x000fe20000fa4270 */
[----:B-1----:R-:W-:Y:S01]  /*2f350*/  FMUL R3, R50, R2 ;  /* 0x0000000232037220 */ /* 0x002fe20000400000 */
[C---:B------:R-:W-:Y:S01]  /*2f360*/  ISETP.GT.AND P2, PT, R0.reuse, 0x31, P1 ;  /* 0x000000310000780c */ /* 0x040fe20000f44270 */
[----:B------:R-:W4:Y:S01]  /*2f370*/  LDL.LU R151, [R1+0x218] ;  /* 0x0002180001977983 */ /* 0x000f220000300800 */
[----:B0-----:R-:W-:Y:S01]  /*2f380*/  @P4 IMAD.MOV.U32 R6, RZ, RZ, R8 ;  /* 0x000000ffff064224 */ /* 0x001fe200078e0008 */
[----:B------:R-:W-:Y:S02]  /*2f390*/  @P4 MOV R7, R9 ;  /* 0x0000000900074202 */ /* 0x000fe40000000f00 */
[----:B------:R-:W-:Y:S02]  /*2f3a0*/  F2FP.TF32.F32.PACK_B R13, R13 ;  /* 0x0000000dff0d723e */ /* 0x000fe400024050ff */
[----:B------:R-:W-:Y:S01]  /*2f3b0*/  F2FP.TF32.F32.PACK_B R51, R51 ;  /* 0x00000033ff33723e */ /* 0x000fe200024050ff */
[----:B------:R0:W-:Y:S01]  /*2f3c0*/  @P4 STG.E desc[UR44][R6.64+0xa4], R47 ;  /* 0x0000a42f06004986 */ /* 0x0001e2000c10192c */
[----:B------:R-:W-:-:S02]  /*2f3d0*/  ISETP.GT.AND P4, PT, R0, 0x31, P0 ;  /* 0x000000310000780c */ /* 0x000fc40000784270 */
[----:B------:R-:W-:Y:S01]  /*2f3e0*/  F2FP.TF32.F32.PACK_B R3, R3 ;  /* 0x00000003ff03723e */ /* 0x000fe200024050ff */
[----:B------:R-:W-:Y:S04]  /*2f3f0*/  @P5 STG.E desc[UR44][R4.64+0xc0], R13 ;  /* 0x0000c00d04005986 */ /* 0x000fe8000c10192c */
[----:B------:R-:W-:Y:S01]  /*2f400*/  @P2 STG.E desc[UR44][R4.64+0xc4], R49 ;  /* 0x0000c43104002986 */ /* 0x000fe2000c10192c */
[----:B0-----:R-:W-:Y:S01]  /*2f410*/  @P3 IMAD.MOV.U32 R6, RZ, RZ, R8 ;  /* 0x000000ffff063224 */ /* 0x001fe200078e0008 */
[----:B------:R-:W-:Y:S01]  /*2f420*/  @P3 MOV R7, R9 ;  /* 0x0000000900073202 */ /* 0x000fe20000000f00 */
[-C--:B------:R-:W-:Y:S01]  /*2f430*/  FMUL R11, R52, R2.reuse ;  /* 0x00000002340b7220 */ /* 0x080fe20000400000 */
[----:B------:R-:W-:Y:S01]  /*2f440*/  F2FP.TF32.F32.PACK_B R53, R53 ;  /* 0x00000035ff35723e */ /* 0x000fe200024050ff */
[----:B------:R-:W-:Y:S01]  /*2f450*/  FMUL R87, R87, R2 ;  /* 0x0000000257577220 */ /* 0x000fe20000400000 */
[----:B------:R-:W-:Y:S01]  /*2f460*/  F2FP.TF32.F32.PACK_B R55, R55 ;  /* 0x00000037ff37723e */ /* 0x000fe200024050ff */
[----:B------:R0:W-:Y:S01]  /*2f470*/  @P3 STG.E desc[UR44][R6.64+0xc0], R3 ;  /* 0x0000c00306003986 */ /* 0x0001e2000c10192c */
[----:B------:R-:W-:-:S02]  /*2f480*/  ISETP.GT.AND P3, PT, R0, 0x38, P0 ;  /* 0x000000380000780c */ /* 0x000fc40000764270 */
[C---:B------:R-:W-:Y:S01]  /*2f490*/  ISETP.GT.AND P5, PT, R0.reuse, 0x38, P1 ;  /* 0x000000380000780c */ /* 0x040fe20000fa4270 */
[-C--:B------:R-:W-:Y:S01]  /*2f4a0*/  FMUL R89, R89, R2.reuse ;  /* 0x0000000259597220 */ /* 0x080fe20000400000 */
[----:B------:R-:W-:Y:S01]  /*2f4b0*/  ISETP.GT.AND P2, PT, R0, 0x39, P1 ;  /* 0x000000390000780c */ /* 0x000fe20000f44270 */
[-C--:B------:R-:W-:Y:S01]  /*2f4c0*/  FMUL R91, R91, R2.reuse ;  /* 0x000000025b5b7220 */ /* 0x080fe20000400000 */
[----:B------:R-:W-:Y:S01]  /*2f4d0*/  F2FP.TF32.F32.PACK_B R57, R57 ;  /* 0x00000039ff39723e */ /* 0x000fe200024050ff */
[-C--:B------:R-:W-:Y:S01]  /*2f4e0*/  FMUL R93, R93, R2.reuse ;  /* 0x000000025d5d7220 */ /* 0x080fe20000400000 */
[----:B------:R-:W-:Y:S01]  /*2f4f0*/  F2FP.TF32.F32.PACK_B R59, R59 ;  /* 0x0000003bff3b723e */ /* 0x000fe200024050ff */
[----:B------:R1:W5:Y:S01]  /*2f500*/  LDL.LU R152, [R1+0x214] ;  /* 0x0002140001987983 */ /* 0x0003620000300800 */
        /* <DEDUP_REMOVED lines=8> */
[----:B------:R-:W-:Y:S01]  /*2f590*/  F2FP.TF32.F32.PACK_B R13, R13 ;  /* 0x0000000dff0d723e */ /* 0x000fe200024050ff */
[----:B------:R1:W-:Y:S04]  /*2f5a0*/  @P5 STG.E desc[UR44][R4.64+0xe0], R11 ;  /* 0x0000e00b04005986 */ /* 0x0003e8000c10192c */
[----:B------:R-:W-:Y:S01]  /*2f5b0*/  @P2 STG.E desc[UR44][R4.64+0xe4], R53 ;  /* 0x0000e43504002986 */ /* 0x000fe2000c10192c */
[----:B0-----:R-:W-:Y:S01]  /*2f5c0*/  @P3 IMAD.MOV.U32 R6, RZ, RZ, R8 ;  /* 0x000000ffff063224 */ /* 0x001fe200078e0008 */
[----:B------:R-:W-:Y:S02]  /*2f5d0*/  @P3 MOV R7, R9 ;  /* 0x0000000900073202 */ /* 0x000fe40000000f00 */
[----:B------:R0:W5:Y:S04]  /*2f5e0*/  LDL.LU R17, [R1+0x210] ;  /* 0x0002100001117983 */ /* 0x0001680000300800 */
[----:B------:R0:W-:Y:S01]  /*2f5f0*/  @P3 STG.E desc[UR44][R6.64+0xe0], R13 ;  /* 0x0000e00d06003986 */ /* 0x0001e2000c10192c */
[----:B------:R-:W-:-:S02]  /*2f600*/  ISETP.GT.AND P3, PT, R0, 0x40, P0 ;  /* 0x000000400000780c */ /* 0x000fc40000764270 */
[----:B------:R-:W-:Y:S01]  /*2f610*/  ISETP.GT.AND P5, PT, R0, 0x40, P1 ;  /* 0x000000400000780c */ /* 0x000fe20000fa4270 */
[----:B-1----:R-:W-:Y:S01]  /*2f620*/  FMUL R11, R58, R2 ;  /* 0x000000023a0b7220 */ /* 0x002fe20000400000 */
[----:B------:R-:W-:Y:S01]  /*2f630*/  ISETP.GT.AND P2, PT, R0, 0x41, P1 ;  /* 0x000000410000780c */ /* 0x000fe20000f44270 */
[----:B------:R1:W5:Y:S01]  /*2f640*/  LDL.LU R16, [R1+0x20c] ;  /* 0x00020c0001107983 */ /* 0x0003620000300800 */
[----:B0-----:R-:W-:Y:S01]  /*2f650*/  @P4 IMAD.MOV.U32 R6, RZ, RZ, R8 ;  /* 0x000000ffff064224 */ /* 0x001fe200078e0008 */
[----:B------:R-:W-:-:S05]  /*2f660*/  @P4 MOV R7, R9 ;  /* 0x0000000900074202 */ /* 0x000fca0000000f00 */
[----:B------:R0:W-:Y:S01]  /*2f670*/  @P4 STG.E desc[UR44][R6.64+0xe4], R55 ;  /* 0x0000e43706004986 */ /* 0x0001e2000c10192c */
[C---:B------:R-:W-:Y:S02]  /*2f680*/  ISETP.GT.AND P4, PT, R0.reuse, 0x41, P0 ;  /* 0x000000410000780c */ /* 0x040fe40000784270 */
[----:B------:R-:W-:Y:S02]  /*2f690*/  F2FP.TF32.F32.PACK_B R3, R3 ;  /* 0x00000003ff03723e */ /* 0x000fe400024050ff */
[----:B------:R-:W-:Y:S01]  /*2f6a0*/  F2FP.TF32.F32.PACK_B R11, R11 ;  /* 0x0000000bff0b723e */ /* 0x000fe200024050ff */
[----:B------:R-:W-:Y:S01]  /*2f6b0*/  @P2 STG.E desc[UR44][R4.64+0x104], R57 ;  /* 0x0001043904002986 */ /* 0x000fe2000c10192c */
[----:B0-----:R-:W-:Y:S01]  /*2f6c0*/  @P3 IMAD.MOV.U32 R6, RZ, RZ, R8 ;  /* 0x000000ffff063224 */ /* 0x001fe200078e0008 */
[----:B------:R-:W-:Y:S02]  /*2f6d0*/  @P3 MOV R7, R9 ;  /* 0x0000000900073202 */ /* 0x000fe40000000f00 */
[----:B------:R-:W-:Y:S04]  /*2f6e0*/  @P5 STG.E desc[UR44][R4.64+0x100], R3 ;  /* 0x0001000304005986 */ /* 0x000fe8000c10192c */
[----:B------:R0:W-:Y:S01]  /*2f6f0*/  @P3 STG.E desc[UR44][R6.64+0x100], R11 ;  /* 0x0001000b06003986 */ /* 0x0001e2000c10192c */
[----:B------:R-:W-:-:S02]  /*2f700*/  ISETP.GT.AND P3, PT, R0, 0x48, P0 ;  /* 0x000000480000780c */ /* 0x000fc40000764270 */
[C---:B------:R-:W-:Y:S02]  /*2f710*/  ISETP.GT.AND P5, PT, R0.reuse, 0x48, P1 ;  /* 0x000000480000780c */ /* 0x040fe40000fa4270 */
[----:B------:R-:W-:Y:S01]  /*2f720*/  ISETP.GT.AND P2, PT, R0, 0x49, P1 ;  /* 0x000000490000780c */ /* 0x000fe20000f44270 */
[----:B0-----:R-:W-:Y:S01]  /*2f730*/  @P4 IMAD.MOV.U32 R6, RZ, RZ, R8 ;  /* 0x000000ffff064224 */ /* 0x001fe200078e0008 */
[----:B------:R-:W-:Y:S01]  /*2f740*/  @P4 MOV R7, R9 ;  /* 0x0000000900074202 */ /* 0x000fe20000000f00 */
[-C--:B------:R-:W-:Y:S01]  /*2f750*/  FMUL R13, R60, R2.reuse ;  /* 0x000000023c0d7220 */ /* 0x080fe20000400000 */
[----:B------:R-:W-:-:S03]  /*2f760*/  FMUL R3, R62, R2 ;  /* 0x000000023e037220 */ /* 0x000fc60000400000 */
[----:B------:R0:W-:Y:S01]  /*2f770*/  @P4 STG.E desc[UR44][R6.64+0x104], R59 ;  /* 0x0001043b06004986 */ /* 0x0001e2000c10192c */
[----:B------:R-:W-:Y:S02]  /*2f780*/  ISETP.GT.AND P4, PT, R0, 0x49, P0 ;  /* 0x000000490000780c */ /* 0x000fe40000784270 */
[----:B------:R-:W-:Y:S02]  /*2f790*/  F2FP.TF32.F32.PACK_B R13, R13 ;  /* 0x0000000dff0d723e */ /* 0x000fe400024050ff */
        /* <DEDUP_REMOVED lines=17> */
[----:B------:R-:W-:Y:S02]  /*2f8b0*/  F2FP.TF32.F32.PACK_B R65, R65 ;  /* 0x00000041ff41723e */ /* 0x000fe400024050ff */
[----:B------:R-:W-:Y:S01]  /*2f8c0*/  F2FP.TF32.F32.PACK_B R13, R13 ;  /* 0x0000000dff0d723e */ /* 0x000fe200024050ff */
[----:B------:R-:W-:Y:S01]  /*2f8d0*/  @P5 STG.E desc[UR44][R4.64+0x140], R11 ;  /* 0x0001400b04005986 */ /* 0x000fe2000c10192c */
[----:B0-----:R-:W-:Y:S01]  /*2f8e0*/  @P3 IMAD.MOV.U32 R6, RZ, RZ, R8 ;  /* 0x000000ffff063224 */ /* 0x001fe200078e0008 */
[----:B------:R-:W-:-:S02]  /*2f8f0*/  @P3 MOV R7, R9 ;  /* 0x0000000900073202 */ /* 0x000fc40000000f00 */
        /* <DEDUP_REMOVED lines=122> */
[----:B------:R-:W-:Y:S01]  /*300a0*/  FMUL R95, R95, R2 ;  /* 0x000000025f5f7220 */ /* 0x000fe20000400000 */
        /* <DEDUP_REMOVED lines=15> */
[----:B------:R-:W-:Y:S01]  /*301a0*/  ISETP.GT.AND P4, PT, R0, 0x91, P0 ;  /* 0x000000910000780c */ /* 0x000fe20000784270 */
[-C--:B------:R-:W-:Y:S01]  /*301b0*/  FMUL R3, R98, R2.reuse ;  /* 0x0000000262037220 */ /* 0x080fe20000400000 */
        /* <DEDUP_REMOVED lines=153> */
[-C--:B------:R-:W-:Y:S01]  /*30b50*/  FMUL R129, R129, R2.reuse ;  /* 0x0000000281817220 */ /* 0x080fe20000400000 */
        /* <DEDUP_REMOVED lines=14> */
[C---:B------:R-:W-:Y:S01]  /*30c40*/  ISETP.GT.AND P2, PT, R0.reuse, 0xd9, P1 ;  /* 0x000000d90000780c */ /* 0x040fe20000f44270 */
[-C--:B------:R-:W-:Y:S01]  /*30c50*/  FMUL R133, R133, R2.reuse ;  /* 0x0000000285857220 */ /* 0x080fe20000400000 */
[----:B------:R-:W-:Y:S01]  /*30c60*/  F2FP.TF32.F32.PACK_B R131, R131 ;  /* 0x00000083ff83723e */ /* 0x000fe200024050ff */
[----:B------:R0:W-:Y:S01]  /*30c70*/  @P3 STG.E desc[UR44][R6.64+0x340], R11 ;  /* 0x0003400b06003986 */ /* 0x0001e2000c10192c */
[C---:B------:R-:W-:Y:S02]  /*30c80*/  ISETP.GT.AND P3, PT, R0.reuse, 0xd8, P0 ;  /* 0x000000d80000780c */ /* 0x040fe40000764270 */
[----:B------:R-:W-:Y:S01]  /*30c90*/  ISETP.GT.AND P5, PT, R0, 0xd8, P1 ;  /* 0x000000d80000780c */ /* 0x000fe20000fa4270 */
[-C--:B------:R-:W-:Y:S01]  /*30ca0*/  FMUL R13, R132, R2.reuse ;  /* 0x00000002840d7220 */ /* 0x080fe20000400000 */
[----:B------:R-:W-:Y:S01]  /*30cb0*/  F2FP.TF32.F32.PACK_B R133, R133 ;  /* 0x00000085ff85723e */ /* 0x000fe200024050ff */
[----:B0-----:R-:W-:Y:S01]  /*30cc0*/  @P4 IMAD.MOV.U32 R6, RZ, RZ, R8 ;  /* 0x000000ffff064224 */ /* 0x001fe200078e0008 */
[----:B------:R-:W-:Y:S01]  /*30cd0*/  @P4 MOV R7, R9 ;  /* 0x0000000900074202 */ /* 0x000fe20000000f00 */
[----:B------:R-:W-:-:S04]  /*30ce0*/  FMUL R3, R134, R2 ;  /* 0x0000000286037220 */ /* 0x000fc80000400000 */
[----:B------:R0:W-:Y:S01]  /*30cf0*/  @P4 STG.E desc[UR44][R6.64+0x344], R131 ;  /* 0x0003448306004986 */ /* 0x0001e2000c10192c */
[C---:B------:R-:W-:Y:S02]  /*30d00*/  ISETP.GT.AND P4, PT, R0.reuse, 0xd9, P0 ;  /* 0x000000d90000780c */ /* 0x040fe40000784270 */
[----:B------:R-:W-:Y:S01]  /*30d10*/  F2FP.TF32.F32.PACK_B R13, R13 ;  /* 0x0000000dff0d723e */ /* 0x000fe200024050ff */
[----:B------:R-:W-:Y:S01]  /*30d20*/  @P2 STG.E desc[UR44][R4.64+0x364], R133 ;  /* 0x0003648504002986 */ /* 0x000fe2000c10192c */
[----:B------:R-:W-:Y:S01]  /*30d30*/  ISETP.GT.AND P2, PT, R0, 0xe1, P1 ;  /* 0x000000e10000780c */ /* 0x000fe20000f44270 */
[-C--:B------:R-:W-:Y:S01]  /*30d40*/  FMUL R135, R135, R2.reuse ;  /* 0x0000000287877220 */ /* 0x080fe20000400000 */
[----:B------:R-:W-:Y:S01]  /*30d50*/  F2FP.TF32.F32.PACK_B R3, R3 ;  /* 0x00000003ff03723e */ /* 0x000fe200024050ff */
[----:B------:R-:W-:Y:S01]  /*30d60*/  FMUL R137, R137, R2 ;  /* 0x0000000289897220 */ /* 0x000fe20000400000 */
[----:B0-----:R-:W-:Y:S01]  /*30d70*/  @P3 IMAD.MOV.U32 R6, RZ, RZ, R8 ;  /* 0x000000ffff063224 */ /* 0x001fe200078e0008 */
[----:B------:R-:W-:Y:S01]  /*30d80*/  @P3 MOV R7, R9 ;  /* 0x0000000900073202 */ /* 0x000fe20000000f00 */
[----:B------:R-:W-:Y:S01]  /*30d90*/  @P5 STG.E desc[UR44][R4.64+0x360], R13 ;  /* 0x0003600d04005986 */ /* 0x000fe2000c10192c */
[----:B------:R-:W-:-:S03]  /*30da0*/  F2FP.TF32.F32.PACK_B R135, R135 ;  /* 0x00000087ff87723e */ /* 0x000fc600024050ff */
[----:B------:R0:W-:Y:S01]  /*30db0*/  @P3 STG.E desc[UR44][R6.64+0x360], R3 ;  /* 0x0003600306003986 */ /* 0x0001e2000c10192c */
[----:B------:R-:W-:Y:S02]  /*30dc0*/  F2FP.TF32.F32.PACK_B R137, R137 ;  /* 0x00000089ff89723e */ /* 0x000fe400024050ff */
[C---:B------:R-:W-:Y:S02]  /*30dd0*/  ISETP.GT.AND P3, PT, R0.reuse, 0xe0, P0 ;  /* 0x000000e00000780c */ /* 0x040fe40000764270 */
[----:B------:R-:W-:Y:S01]  /*30de0*/  ISETP.GT.AND P5, PT, R0, 0xe0, P1 ;  /* 0x000000e00000780c */ /* 0x000fe20000fa4270 */
[----:B0-----:R-:W-:Y:S01]  /*30df0*/  @P4 IMAD.MOV.U32 R6, RZ, RZ, R8 ;  /* 0x000000ffff064224 */ /* 0x001fe200078e0008 */
[----:B------:R-:W-:Y:S01]  /*30e00*/  @P4 MOV R7, R9 ;  /* 0x0000000900074202 */ /* 0x000fe20000000f00 */
[----:B------:R-:W-:-:S04]  /*30e10*/  FMUL R11, R136, R2 ;  /* 0x00000002880b7220 */ /* 0x000fc80000400000 */
[----:B------:R0:W-:Y:S01]  /*30e20*/  @P4 STG.E desc[UR44][R6.64+0x364], R135 ;  /* 0x0003648706004986 */ /* 0x0001e2000c10192c */
[----:B------:R-:W-:-:S03]  /*30e30*/  FMUL R13, R138, R2 ;  /* 0x000000028a0d7220 */ /* 0x000fc60000400000 */
[----:B------:R-:W-:Y:S01]  /*30e40*/  @P2 STG.E desc[UR44][R4.64+0x384], R137 ;  /* 0x0003848904002986 */ /* 0x000fe2000c10192c */
[C---:B------:R-:W-:Y:S02]  /*30e50*/  ISETP.GT.AND P2, PT, R0.reuse, 0xe1, P0 ;  /* 0x000000e10000780c */ /* 0x040fe40000744270 */
[----:B------:R-:W-:Y:S01]  /*30e60*/  F2FP.TF32.F32.PACK_B R11, R11 ;  /* 0x0000000bff0b723e */ /* 0x000fe200024050ff */
[-C--:B------:R-:W-:Y:S01]  /*30e70*/  FMUL R139, R139, R2.reuse ;  /* 0x000000028b8b7220 */ /* 0x080fe20000400000 */
[----:B------:R-:W-:Y:S01]  /*30e80*/  F2FP.TF32.F32.PACK_B R13, R13 ;  /* 0x0000000dff0d723e */ /* 0x000fe200024050ff */
[--C-:B0-----:R-:W-:Y:S01]  /*30e90*/  @P3 IMAD.MOV.U32 R6, RZ, RZ, R8.reuse ;  /* 0x000000ffff063224 */ /* 0x101fe200078e0008 */
[----:B------:R-:W-:Y:S01]  /*30ea0*/  @P3 MOV R7, R9 ;  /* 0x0000000900073202 */ /* 0x000fe20000000f00 */
[----:B------:R-:W-:Y:S01]  /*30eb0*/  @P5 STG.E desc[UR44][R4.64+0x380], R11 ;  /* 0x0003800b04005986 */ /* 0x000fe2000c10192c */
[----:B------:R-:W-:Y:S01]  /*30ec0*/  ISETP.GT.AND P4, PT, R0, 0xe8, P1 ;  /* 0x000000e80000780c */ /* 0x000fe20000f84270 */
[----:B------:R-:W-:Y:S01]  /*30ed0*/  FMUL R3, R140, R2 ;  /* 0x000000028c037220 */ /* 0x000fe20000400000 */
[----:B------:R-:W-:Y:S01]  /*30ee0*/  F2FP.TF32.F32.PACK_B R139, R139 ;  /* 0x0000008bff8b723e */ /* 0x000fe200024050ff */
[----:B------:R0:W-:Y:S03]  /*30ef0*/  @P3 STG.E desc[UR44][R6.64+0x380], R13 ;  /* 0x0003800d06003986 */ /* 0x0001e6000c10192c */
[----:B------:R-:W-:Y:S01]  /*30f00*/  F2FP.TF32.F32.PACK_B R3, R3 ;  /* 0x00000003ff03723e */ /* 0x000fe200024050ff */
[----:B0-----:R-:W-:Y:S01]  /*30f10*/  @P2 IMAD.MOV.U32 R6, RZ, RZ, R8 ;  /* 0x000000ffff062224 */ /* 0x001fe200078e0008 */
[----:B------:R-:W-:-:S05]  /*30f20*/  @P2 MOV R7, R9 ;  /* 0x0000000900072202 */ /* 0x000fca0000000f00 */
[----:B------:R0:W-:Y:S01]  /*30f30*/  @P2 STG.E desc[UR44][R6.64+0x384], R139 ;  /* 0x0003848b06002986 */ /* 0x0001e2000c10192c */
[C---:B------:R-:W-:Y:S02]  /*30f40*/  ISETP.GT.AND P2, PT, R0.reuse, 0xe8, P0 ;  /* 0x000000e80000780c */ /* 0x040fe40000744270 */
[C---:B------:R-:W-:Y:S01]  /*30f50*/  ISETP.GT.AND P5, PT, R0.reuse, 0xe9, P1 ;  /* 0x000000e90000780c */ /* 0x040fe20000fa4270 */
[----:B------:R-:W-:Y:S01]  /*30f60*/  @P4 STG.E desc[UR44][R4.64+0x3a0], R3 ;  /* 0x0003a00304004986 */ /* 0x000fe2000c10192c */
[----:B------:R-:W-:Y:S01]  /*30f70*/  ISETP.GT.AND P4, PT, R0, 0xe9, P0 ;  /* 0x000000e90000780c */ /* 0x000fe20000784270 */
[-C--:B------:R-:W-:Y:S01]  /*30f80*/  FMUL R141, R141, R2.reuse ;  /* 0x000000028d8d7220 */ /* 0x080fe20000400000 */
[-C--:B------:R-:W-:Y:S01]  /*30f90*/  FMUL R11, R142, R2.reuse ;  /* 0x000000028e0b7220 */ /* 0x080fe20000400000 */
[----:B------:R-:W-:-:S03]  /*30fa0*/  FMUL R143, R143, R2 ;  /* 0x000000028f8f7220 */ /* 0x000fc60000400000 */
[----:B------:R-:W-:Y:S02]  /*30fb0*/  F2FP.TF32.F32.PACK_B R141, R141 ;  /* 0x0000008dff8d723e */ /* 0x000fe400024050ff */
[----:B------:R-:W-:Y:S01]  /*30fc0*/  F2FP.TF32.F32.PACK_B R11, R11 ;  /* 0x0000000bff0b723e */ /* 0x000fe200024050ff */
[----:B0-----:R-:W-:Y:S01]  /*30fd0*/  @P2 IMAD.MOV.U32 R6, RZ, RZ, R8 ;  /* 0x000000ffff062224 */ /* 0x001fe200078e0008 */
[----:B------:R-:W-:Y:S01]  /*30fe0*/  @P2 MOV R7, R9 ;  /* 0x0000000900072202 */ /* 0x000fe20000000f00 */
[----:B------:R-:W-:Y:S01]  /*30ff0*/  @P5 STG.E desc[UR44][R4.64+0x3a4], R141 ;  /* 0x0003a48d04005986 */ /* 0x000fe2000c10192c */
[----:B------:R-:W-:Y:S01]  /*31000*/  ISETP.GT.AND P3, PT, R0, 0xf0, P1 ;  /* 0x000000f00000780c */ /* 0x000fe20000f64270 */
[----:B------:R-:W-:Y:S01]  /*31010*/  FMUL R15, R144, R2 ;  /* 0x00000002900f7220 */ /* 0x000fe20000400000 */
[----:B------:R-:W-:Y:S01]  /*31020*/  ISETP.GT.AND P5, PT, R0, 0xf1, P1 ;  /* 0x000000f10000780c */ /* 0x000fe20000fa4270 */
[----:B------:R0:W-:Y:S01]  /*31030*/  @P2 STG.E desc[UR44][R6.64+0x3a0], R11 ;  /* 0x0003a00b06002986 */ /* 0x0001e2000c10192c */
[----:B------:R-:W-:-:S02]  /*31040*/  F2FP.TF32.F32.PACK_B R143, R143 ;  /* 0x0000008fff8f723e */ /* 0x000fc400024050ff */
[----:B------:R-:W-:Y:S01]  /*31050*/  ISETP.GT.AND P2, PT, R0, 0xf0, P0 ;  /* 0x000000f00000780c */ /* 0x000fe20000744270 */
[-C--:B------:R-:W-:Y:S01]  /*31060*/  FMUL R145, R145, R2.reuse ;  /* 0x0000000291917220 */ /* 0x080fe20000400000 */
[----:B------:R-:W-:Y:S01]  /*31070*/  F2FP.TF32.F32.PACK_B R15, R15 ;  /* 0x0000000fff0f723e */ /* 0x000fe200024050ff */
[----:B0-----:R-:W-:Y:S01]  /*31080*/  @P4 IMAD.MOV.U32 R6, RZ, RZ, R8 ;  /* 0x000000ffff064224 */ /* 0x001fe200078e0008 */
[----:B------:R-:W-:Y:S01]  /*31090*/  @P4 MOV R7, R9 ;  /* 0x0000000900074202 */ /* 0x000fe20000000f00 */
[----:B--2---:R-:W-:Y:S01]  /*310a0*/  FMUL R13, R146, R2 ;  /* 0x00000002920d7220 */ /* 0x004fe20000400000 */
[----:B------:R-:W-:-:S03]  /*310b0*/  F2FP.TF32.F32.PACK_B R145, R145 ;  /* 0x00000091ff91723e */ /* 0x000fc600024050ff */
[----:B------:R0:W-:Y:S01]  /*310c0*/  @P4 STG.E desc[UR44][R6.64+0x3a4], R143 ;  /* 0x0003a48f06004986 */ /* 0x0001e2000c10192c */
[----:B------:R-:W-:-:S03]  /*310d0*/  ISETP.GT.AND P4, PT, R0, 0xf1, P0 ;  /* 0x000000f10000780c */ /* 0x000fc60000784270 */
[----:B------:R-:W-:Y:S01]  /*310e0*/  @P3 STG.E desc[UR44][R4.64+0x3c0], R15 ;  /* 0x0003c00f04003986 */ /* 0x000fe2000c10192c */
[C---:B------:R-:W-:Y:S02]  /*310f0*/  ISETP.GT.AND P3, PT, R0.reuse, 0xf8, P1 ;  /* 0x000000f80000780c */ /* 0x040fe40000f64270 */
[C---:B------:R-:W-:Y:S01]  /*31100*/  ISETP.GT.AND P1, PT, R0.reuse, 0xf9, P1 ;  /* 0x000000f90000780c */ /* 0x040fe20000f24270 */
[----:B------:R-:W-:Y:S01]  /*31110*/  @P5 STG.E desc[UR44][R4.64+0x3c4], R145 ;  /* 0x0003c49104005986 */ /* 0x000fe2000c10192c */
[----:B------:R-:W-:Y:S01]  /*31120*/  F2FP.TF32.F32.PACK_B R13, R13 ;  /* 0x0000000dff0d723e */ /* 0x000fe200024050ff */
[-C--:B---3--:R-:W-:Y:S01]  /*31130*/  FMUL R147, R147, R2.reuse ;  /* 0x0000000293937220 */ /* 0x088fe20000400000 */
[----:B------:R-:W-:Y:S01]  /*31140*/  ISETP.GT.AND P5, PT, R0, 0xf8, P0 ;  /* 0x000000f80000780c */ /* 0x000fe200007a4270 */
[----:B0-----:R-:W-:Y:S01]  /*31150*/  @P2 IMAD.MOV.U32 R6, RZ, RZ, R8 ;  /* 0x000000ffff062224 */ /* 0x001fe200078e0008 */
[----:B------:R-:W-:Y:S01]  /*31160*/  @P2 MOV R7, R9 ;  /* 0x0000000900072202 */ /* 0x000fe20000000f00 */
[-C--:B----4-:R-:W-:Y:S01]  /*31170*/  FMUL R19, R148, R2.reuse ;  /* 0x0000000294137220 */ /* 0x090fe20000400000 */
[----:B------:R-:W-:Y:S01]  /*31180*/  FMUL R149, R149, R2 ;  /* 0x0000000295957220 */ /* 0x000fe20000400000 */
[----:B------:R-:W-:-:S02]  /*31190*/  ISETP.GT.AND P0, PT, R0, 0xf9, P0 ;  /* 0x000000f90000780c */ /* 0x000fc40000704270 */
[----:B------:R0:W-:Y:S01]  /*311a0*/  @P2 STG.E desc[UR44][R6.64+0x3c0], R13 ;  /* 0x0003c00d06002986 */ /* 0x0001e2000c10192c */
[----:B------:R-:W-:Y:S01]  /*311b0*/  F2FP.TF32.F32.PACK_B R147, R147 ;  /* 0x00000093ff93723e */ /* 0x000fe200024050ff */
[-C--:B------:R-:W-:Y:S01]  /*311c0*/  FMUL R3, R150, R2.reuse ;  /* 0x0000000296037220 */ /* 0x080fe20000400000 */
[----:B------:R-:W-:Y:S02]  /*311d0*/  F2FP.TF32.F32.PACK_B R19, R19 ;  /* 0x00000013ff13723e */ /* 0x000fe400024050ff */
[----:B------:R-:W-:Y:S01]  /*311e0*/  F2FP.TF32.F32.PACK_B R149, R149 ;  /* 0x00000095ff95723e */ /* 0x000fe200024050ff */
[----:B------:R-:W-:Y:S01]  /*311f0*/  FMUL R151, R151, R2 ;  /* 0x0000000297977220 */ /* 0x000fe20000400000 */
[----:B0-----:R-:W-:Y:S01]  /*31200*/  @P4 IMAD.MOV.U32 R6, RZ, RZ, R8 ;  /* 0x000000ffff064224 */ /* 0x001fe200078e0008 */
[----:B------:R-:W-:Y:S02]  /*31210*/  @P4 MOV R7, R9 ;  /* 0x0000000900074202 */ /* 0x000fe40000000f00 */
[----:B------:R-:W-:-:S03]  /*31220*/  F2FP.TF32.F32.PACK_B R3, R3 ;  /* 0x00000003ff03723e */ /* 0x000fc600024050ff */
[----:B------:R-:W-:Y:S01]  /*31230*/  @P4 STG.E desc[UR44][R6.64+0x3c4], R147 ;  /* 0x0003c49306004986 */ /* 0x000fe2000c10192c */
[----:B------:R-:W-:-:S03]  /*31240*/  F2FP.TF32.F32.PACK_B R151, R151 ;  /* 0x00000097ff97723e */ /* 0x000fc600024050ff */
[----:B------:R-:W-:Y:S04]  /*31250*/  @P3 STG.E desc[UR44][R4.64+0x3e0], R19 ;  /* 0x0003e01304003986 */ /* 0x000fe8000c10192c */
[----:B------:R0:W-:Y:S02]  /*31260*/  @P1 STG.E desc[UR44][R4.64+0x3e4], R149 ;  /* 0x0003e49504001986 */ /* 0x0001e4000c10192c */
[----:B0-----:R-:W-:Y:S01]  /*31270*/  @P5 IMAD.MOV.U32 R4, RZ, RZ, R8 ;  /* 0x000000ffff045224 */ /* 0x001fe200078e0008 */
[----:B------:R-:W-:-:S05]  /*31280*/  @P5 MOV R5, R9 ;  /* 0x0000000900055202 */ /* 0x000fca0000000f00 */
[----:B------:R1:W-:Y:S04]  /*31290*/  @P5 STG.E desc[UR44][R4.64+0x3e0], R3 ;  /* 0x0003e00304005986 */ /* 0x0003e8000c10192c */
[----:B------:R1:W-:Y:S02]  /*312a0*/  @P0 STG.E desc[UR44][R8.64+0x3e4], R151 ;  /* 0x0003e49708000986 */ /* 0x0003e4000c10192c */
.L_x_542:
[----:B------:R-:W-:Y:S05]  /*312b0*/  BSYNC B0 ;  /* 0x0000000000007941 */ /* 0x000fea0003800000 */
.L_x_34:
[----:B01--4-:R-:W4:Y:S04]  /*312c0*/  LDL.LU R5, [R1+0x204] ;  /* 0x0002040001057983 */ /* 0x013f280000300800 */
[----:B------:R-:W4:Y:S01]  /*312d0*/  LDL.LU R4, [R1+0x208] ;  /* 0x0002080001047983 */ /* 0x000f220000300800 */
[----:B------:R-:W-:Y:S01]  /*312e0*/  ULDC UR4, c[0x0][0xc] ;  /* 0x0000030000047ab9 */ /* 0x000fe20000000800 */
[----:B------:R-:W-:Y:S01]  /*312f0*/  ULDC UR5, c[0x0][0x10] ;  /* 0x0000040000057ab9 */ /* 0x000fe20000000800 */
[----:B-----5:R-:W4:Y:S01]  /*31300*/  LDC R3, c[0x0][0x14] ;  /* 0x00000500ff037b82 */ /* 0x020f220000000800 */
[----:B------:R-:W-:Y:S01]  /*31310*/  UIMAD.WIDE.U32 UR4, UR4, UR5, URZ ;  /* 0x00000005040472a5 */ /* 0x000fe2000f8e003f */
[----:B------:R-:W-:Y:S01]  /*31320*/  PRMT R0, RZ, 0x7610, R0 ;  /* 0x00007610ff007816 */ /* 0x000fe20000000000 */
[----:B------:R-:W-:Y:S01]  /*31330*/  UMOV UR41, 0xffffffff ;  /* 0xffffffff00297882 */ /* 0x000fe20000000000 */
[----:B------:R-:W-:-:S03]  /*31340*/  UMOV UR42, 0xffffffff ;  /* 0xffffffff002a7882 */ /* 0x000fc60000000000 */
[----:B----4-:R-:W-:-:S04]  /*31350*/  IMAD.WIDE.U32 R4, R3, UR4, R4 ;  /* 0x0000000403047c25 */ /* 0x010fc8000f8e0004 */
[----:B------:R-:W-:Y:S01]  /*31360*/  IMAD R3, R3, UR5, RZ ;  /* 0x0000000503037c24 */ /* 0x000fe2000f8e02ff */
[----:B------:R-:W-:Y:S01]  /*31370*/  MOV R7, R4 ;  /* 0x0000000400077202 */ /* 0x000fe20000000f00 */
[----:B------:R-:W-:Y:S02]  /*31380*/  ULDC.64 UR4, c[0x0][0x650] ;  /* 0x0001940000047ab9 */ /* 0x000fe40000000a00 */
[----:B------:R-:W-:Y:S01]  /*31390*/  IMAD.IADD R6, R5, 0x1, R3 ;  /* 0x0000000105067824 */ /* 0x000fe200078e0203 */
[----:B------:R-:W-:-:S04]  /*313a0*/  ISETP.GE.U32.AND P0, PT, R4, UR4, PT ;  /* 0x0000000404007c0c */ /* 0x000fc8000bf06070 */
[----:B------:R0:W-:Y:S01]  /*313b0*/  STL [R1+0x204], R6 ;  /* 0x0002040601007387 */ /* 0x0001e20000100800 */
[----:B------:R-:W-:-:S03]  /*313c0*/  ISETP.GE.U32.AND.EX P0, PT, R6, UR5, PT, P0 ;  /* 0x0000000506007c0c */ /* 0x000fc6000bf06100 */
[----:B------:R0:W-:Y:S10]  /*313d0*/  STL [R1+0x208], R7 ;  /* 0x0002080701007387 */ /* 0x0001f40000100800 */
[----:B0-----:R-:W-:Y:S05]  /*313e0*/  @P0 BRA `(.L_x_543) ;  /* 0x0000000400880947 */ /* 0x001fea0003800000 */
[----:B------:R-:W0:Y:S01]  /*313f0*/  S2UR UR6, SR_CTAID.X ;  /* 0x00000000000679c3 */ /* 0x000e220000002500 */
[----:B------:R-:W-:Y:S01]  /*31400*/  ULDC.64 UR12, c[0x0][0x628] ;  /* 0x00018a00000c7ab9 */ /* 0x000fe20000000a00 */
[----:B------:R-:W-:Y:S01]  /*31410*/  ULDC UR4, c[0x0][0x150] ;  /* 0x0000540000047ab9 */ /* 0x000fe20000000800 */
[----:B------:R-:W-:Y:S01]  /*31420*/  ISETP.NE.U32.AND P0, PT, RZ, UR12, PT ;  /* 0x0000000cff007c0c */ /* 0x000fe2000bf05070 */
[----:B------:R-:W-:Y:S01]  /*31430*/  ULDC UR15, c[0x0][0x630] ;  /* 0x00018c00000f7ab9 */ /* 0x000fe20000000800 */
[C---:B------:R-:W-:Y:S01]  /*31440*/  R2UR UR16, R7.reuse ;  /* 0x00000000071072ca */ /* 0x040fe200000e0000 */
[----:B------:R-:W-:Y:S01]  /*31450*/  ULDC UR19, c[0x0][0x154] ;  /* 0x0000550000137ab9 */ /* 0x000fe20000000800 */
[----:B------:R-:W-:Y:S01]  /*31460*/  ISETP.NE.AND.EX P0, PT, RZ, UR13, PT, P0 ;  /* 0x0000000dff007c0c */ /* 0x000fe2000bf05300 */
[----:B------:R-:W1:Y:S01]  /*31470*/  S2UR UR18, SR_CTAID.Y ;  /* 0x00000000001279c3 */ /* 0x000e620000002600 */
[----:B------:R-:W-:Y:S02]  /*31480*/  R2UR UR17, R6 ;  /* 0x00000000061172ca */ /* 0x000fe400000e0000 */
[----:B------:R-:W-:-:S02]  /*31490*/  R2UR UR10, R7 ;  /* 0x00000000070a72ca */ /* 0x000fc400000e0000 */
[----:B------:R-:W-:Y:S02]  /*314a0*/  R2UR UR11, R6 ;  /* 0x00000000060b72ca */ /* 0x000fe400000e0000 */
[----:B0-----:R-:W-:-:S05]  /*314b0*/  I2FP.F32.U32 R0, UR6 ;  /* 0x0000000600007c45 */ /* 0x001fca0008201000 */
[----:B------:R-:W-:-:S04]  /*314c0*/  FMUL R0, R0, UR4 ;  /* 0x0000000400007c20 */ /* 0x000fc80008400000 */
[----:B------:R0:W4:Y:S01]  /*314d0*/  F2I.U32.TRUNC.NTZ R3, R0 ;  /* 0x0000000000037305 */ /* 0x000122000020f000 */
[----:B-1----:R-:W-:Y:S05]  /*314e0*/  @!P0 BRA `(.L_x_544) ;  /* 0x0000000000308947 */ /* 0x002fea0003800000 */
        /* <DEDUP_REMOVED lines=12> */
.L_x_544:
[----:B------:R-:W-:Y:S01]  /*315b0*/  USHF.R.U64 UR42, UR10, UR15, UR11 ;  /* 0x0000000f0a2a7299 */ /* 0x000fe2000800120b */
[----:B0-----:R-:W-:Y:S01]  /*315c0*/  I2FP.F32.U32 R0, UR18 ;  /* 0x0000001200007c45 */ /* 0x001fe20008201000 */
[----:B------:R-:W-:Y:S02]  /*315d0*/  USHF.R.U32.HI UR4, URZ, UR15, UR11 ;  /* 0x0000000f3f047299 */ /* 0x000fe4000801160b */
[----:B------:R-:W-:Y:S02]  /*315e0*/  UIADD3 UR10, UP0, URZ, -UR42, URZ ;  /* 0x8000002a3f0a7290 */ /* 0x000fe4000ff1e03f */
[----:B------:R-:W-:Y:S01]  /*315f0*/  FMUL R0, R0, UR19 ;  /* 0x0000001300007c20 */ /* 0x000fe20008400000 */
[----:B------:R-:W-:Y:S01]  /*31600*/  ULDC.64 UR12, c[0x0][0x620] ;  /* 0x00018800000c7ab9 */ /* 0x000fe20000000a00 */
[----:B------:R-:W-:Y:S01]  /*31610*/  UIADD3.X UR4, URZ, ~UR4, URZ, UP0, !UPT ;  /* 0x800000043f047290 */ /* 0x000fe200087fe43f */
[----:B------:R-:W-:Y:S01]  /*31620*/  UMOV UR8, UR16 ;  /* 0x0000001000087c82 */ /* 0x000fe20008000000 */
[----:B------:R-:W-:-:S02]  /*31630*/  UMOV UR9, UR17 ;  /* 0x0000001100097c82 */ /* 0x000fc40008000000 */
[----:B------:R-:W-:Y:S01]  /*31640*/  UIMAD UR4, UR4, UR12, URZ ;  /* 0x0000000c040472a4 */ /* 0x000fe2000f8e023f */
[----:B------:R-:W0:Y:S01]  /*31650*/  F2I.U32.TRUNC.NTZ R0, R0 ;  /* 0x0000000000007305 */ /* 0x000e22000020f000 */
[----:B------:R-:W-:Y:S01]  /*31660*/  UIMAD.WIDE.U32 UR8, UR10, UR12, UR8 ;  /* 0x0000000c0a0872a5 */ /* 0x000fe2000f8e0008 */
[----:B----4-:R-:W-:Y:S01]  /*31670*/  R2UR UR12, R3 ;  /* 0x00000000030c72ca */ /* 0x010fe200000e0000 */
[----:B------:R-:W-:Y:S01]  /*31680*/  UIMAD UR10, UR10, UR13, UR4 ;  /* 0x0000000d0a0a72a4 */ /* 0x000fe2000f8e0204 */
[----:B------:R-:W-:Y:S01]  /*31690*/  ULDC UR11, c[0x0][0x618] ;  /* 0x00018600000b7ab9 */ /* 0x000fe20000000800 */
[----:B------:R-:W-:Y:S02]  /*316a0*/  ULDC UR21, c[0x0][0x658] ;  /* 0x0001960000157ab9 */ /* 0x000fe40000000800 */
[----:B------:R-:W-:Y:S01]  /*316b0*/  UIADD3 UR9, UR9, UR10, URZ ;  /* 0x0000000a09097290 */ /* 0x000fe2000fffe03f */
[----:B------:R-:W-:Y:S01]  /*316c0*/  UMOV UR15, 0xffffffff ;  /* 0xffffffff000f7882 */ /* 0x000fe20000000000 */
[----:B------:R-:W-:Y:S01]  /*316d0*/  ULDC.64 UR4, c[0x0][0x640] ;  /* 0x0001900000047ab9 */ /* 0x000fe20000000a00 */
[----:B------:R-:W-:Y:S01]  /*316e0*/  USHF.L.U32 UR15, UR15, UR21, URZ ;  /* 0x000000150f0f7299 */ /* 0x000fe2000800063f */
[----:B------:R-:W-:Y:S01]  /*316f0*/  ISETP.NE.U32.AND P0, PT, RZ, UR4, PT ;  /* 0x00000004ff007c0c */ /* 0x000fe2000bf05070 */
[----:B------:R-:W-:-:S02]  /*31700*/  USHF.R.U64 UR16, UR8, UR11, UR9 ;  /* 0x0000000b08107299 */ /* 0x000fc40008001209 */
[----:B------:R-:W-:Y:S01]  /*31710*/  USHF.R.U32.HI UR8, URZ, UR11, UR9 ;  /* 0x0000000b3f087299 */ /* 0x000fe20008011609 */
[----:B0-----:R-:W-:Y:S01]  /*31720*/  R2UR UR14, R0 ;  /* 0x00000000000e72ca */ /* 0x001fe200000e0000 */
[----:B------:R-:W-:Y:S01]  /*31730*/  ULDC UR17, c[0x0][0x608] ;  /* 0x0001820000117ab9 */ /* 0x000fe20000000800 */
[----:B------:R-:W-:Y:S01]  /*31740*/  ULOP3.LUT UR40, URZ, UR15, URZ, 0x33, !UPT ;  /* 0x0000000f3f287292 */ /* 0x000fe2000f8e333f */
[----:B------:R-:W-:Y:S01]  /*31750*/  ISETP.NE.AND.EX P0, PT, RZ, UR5, PT, P0 ;  /* 0x00000005ff007c0c */ /* 0x000fe2000bf05300 */
[----:B------:R-:W-:Y:S02]  /*31760*/  USHF.R.U64 UR15, UR16, UR17, UR8 ;  /* 0x00000011100f7299 */ /* 0x000fe40008001208 */
[----:B------:R-:W-:Y:S02]  /*31770*/  USHF.R.U32.HI UR8, URZ, UR17, UR8 ;  /* 0x000000113f087299 */ /* 0x000fe40008011608 */
[----:B------:R-:W-:Y:S02]  /*31780*/  UIADD3 UR12, -UR12, URZ, URZ ;  /* 0x0000003f0c0c7290 */ /* 0x000fe4000fffe13f */
[----:B------:R-:W-:Y:S01]  /*31790*/  USHF.R.U64 UR17, UR15, UR21, UR8 ;  /* 0x000000150f117299 */ /* 0x000fe20008001208 */
[----:B------:R-:W-:Y:S01]  /*317a0*/  UMOV UR19, 0x1 ;  /* 0x0000000100137882 */ /* 0x000fe20000000000 */
[----:B------:R-:W-:Y:S01]  /*317b0*/  ULDC UR13, c[0x0][0x144] ;  /* 0x00005100000d7ab9 */ /* 0x000fe20000000800 */
[----:B------:R-:W-:Y:S01]  /*317c0*/  ULDC UR7, c[0x0][0x600] ;  /* 0x0001800000077ab9 */ /* 0x000fe20000000800 */
[----:B------:R-:W-:-:S02]  /*317d0*/  USHF.L.U32 UR24, UR19, UR21, URZ ;  /* 0x0000001513187299 */ /* 0x000fc4000800063f */
[----:B------:R-:W-:Y:S02]  /*317e0*/  USHF.R.U32.HI UR8, URZ, UR21, UR8 ;  /* 0x000000153f087299 */ /* 0x000fe40008011608 */
[----:B------:R-:W-:Y:S02]  /*317f0*/  UIMAD UR21, UR13, UR12, UR6 ;  /* 0x0000000c0d1572a4 */ /* 0x000fe4000f8e0206 */
[----:B------:R-:W-:Y:S02]  /*31800*/  UIADD3 UR20, UR7, -0x1, URZ ;  /* 0xffffffff07147890 */ /* 0x000fe4000fffe03f */
[----:B------:R-:W-:Y:S01]  /*31810*/  UIADD3 UR19, -UR14, URZ, URZ ;  /* 0x0000003f0e137290 */ /* 0x000fe2000fffe13f */
[----:B------:R-:W-:Y:S01]  /*31820*/  ULDC UR25, c[0x0][0x148] ;  /* 0x0000520000197ab9 */ /* 0x000fe20000000800 */
[----:B------:R-:W-:Y:S01]  /*31830*/  ULDC UR22, c[0x0][0x648] ;  /* 0x0001920000167ab9 */ /* 0x000fe20000000800 */
[----:B------:R-:W-:Y:S01]  /*31840*/  ULDC UR23, c[0x0][0x638] ;  /* 0x00018e0000177ab9 */ /* 0x000fe20000000800 */
        /* <DEDUP_REMOVED lines=14> */
.L_x_545:
[----:B------:R-:W-:Y:S01]  /*31930*/  UISETP.NE.AND UP0, UPT, UR38, URZ, UPT ;  /* 0x0000003f2600728c */ /* 0x000fe2000bf05270 */
[----:B------:R-:W-:Y:S01]  /*31940*/  IMAD.MOV.U32 R0, RZ, RZ, 0x1 ;  /* 0x00000001ff007424 */ /* 0x000fe200078e00ff */
[----:B------:R-:W-:Y:S02]  /*31950*/  USHF.R.U64 UR4, UR6, UR22, UR8 ;  /* 0x0000001606047299 */ /* 0x000fe40008001208 */
[----:B------:R-:W-:Y:S02]  /*31960*/  ULOP3.LUT UR40, UR15, UR40, URZ, 0xc0, !UPT ;  /* 0x000000280f287292 */ /* 0x000fe4000f8ec03f */
[----:B------:R-:W-:Y:S02]  /*31970*/  UIADD3 UR5, -UR4, URZ, URZ ;  /* 0x0000003f04057290 */ /* 0x000fe4000fffe13f */
[----:B------:R-:W-:Y:S02]  /*31980*/  UIMAD UR40, UR24, UR4, UR40 ;  /* 0x00000004182872a4 */ /* 0x000fe4000f8e0228 */
[----:B------:R-:W-:-:S02]  /*31990*/  ULOP3.LUT UR16, UR16, UR20, URZ, 0xc0, !UPT ;  /* 0x0000001410107292 */ /* 0x000fc4000f8ec03f */
[----:B------:R-:W-:Y:S02]  /*319a0*/  @UP0 UIMAD UR21, UR25, UR19, UR18 ;  /* 0x00000013191502a4 */ /* 0x000fe4000f8e0212 */
[----:B------:R-:W-:-:S03]  /*319b0*/  UIMAD UR4, UR5, UR23, UR17 ;  /* 0x00000017050472a4 */ /* 0x000fc6000f8e0211 */
[----:B------:R-:W-:Y:S01]  /*319c0*/  ULDC UR5, c[0x0][0x610] ;  /* 0x0001840000057ab9 */ /* 0x000fe20000000800 */
[----:B------:R-:W-:Y:S02]  /*319d0*/  UIMAD UR4, UR4, UR7, UR16 ;  /* 0x00000007040472a4 */ /* 0x000fe4000f8e0210 */
[----:B------:R-:W-:-:S04]  /*319e0*/  UIMAD UR40, UR40, UR5, UR21 ;  /* 0x00000005282872a4 */ /* 0x000fc8000f8e0215 */
[----:B------:R-:W-:Y:S02]  /*319f0*/  USEL UR41, UR4, UR40, !UP0 ;  /* 0x0000002804297287 */ /* 0x000fe4000c000000 */
[----:B------:R-:W-:-:S12]  /*31a00*/  USEL UR40, UR40, UR4, !UP0 ;  /* 0x0000000428287287 */ /* 0x000fd8000c000000 */
.L_x_543:
[----:B------:R-:W-:-:S13]  /*31a10*/  LOP3.LUT P0, RZ, R0, 0xff, RZ, 0xc0, !PT ;  /* 0x000000ff00ff7812 */ /* 0x000fda000780c0ff */
[----:B------:R-:W-:Y:S05]  /*31a20*/  @P0 BRA `(.L_x_546) ;  /* 0xfffffcf8004c0947 */ /* 0x000fea000383ffff */
[----:B------:R-:W-:Y:S05]  /*31a30*/  EXIT ;  /* 0x000000000000794d */ /* 0x000fea0003800000 */
.L_x_7:
[----:B------:R-:W2:Y:S01]  /*31a40*/  LDL R5, [R1+0x208] ;  /* 0x0002080001057983 */ /* 0x000ea20000100800 */
[----:B------:R-:W-:-:S03]  /*31a50*/  ULDC.64 UR4, c[0x0][0x650] ;  /* 0x0001940000047ab9 */ /* 0x000fc60000000a00 */
[----:B------:R-:W3:Y:S01]  /*31a60*/  LDL R4, [R1+0x204] ;  /* 0x0002040001047983 */ /* 0x000ee20000100800 */
[----:B------:R-:W-:Y:S01]  /*31a70*/  PRMT R0, RZ, 0x7610, R0 ;  /* 0x00007610ff007816 */ /* 0x000fe20000000000 */
[----:B------:R-:W-:Y:S01]  /*31a80*/  IMAD.MOV.U32 R2, RZ, RZ, -0x1 ;  /* 0xffffffffff027424 */ /* 0x000fe200078e00ff */
[----:B------:R-:W-:Y:S02]  /*31a90*/  MOV R3, 0xffffffff ;  /* 0xffffffff00037802 */ /* 0x000fe40000000f00 */
[----:B------:R-:W-:Y:S02]  /*31aa0*/  MOV R11, 0xffffffff ;  /* 0xffffffff000b7802 */ /* 0x000fe40000000f00 */
[----:B--2---:R-:W-:-:S04]  /*31ab0*/  ISETP.GE.U32.AND P0, PT, R5, UR4, PT ;  /* 0x0000000405007c0c */ /* 0x004fc8000bf06070 */
[----:B---3--:R-:W-:-:S13]  /*31ac0*/  ISETP.GE.U32.AND.EX P0, PT, R4, UR5, PT, P0 ;  /* 0x0000000504007c0c */ /* 0x008fda000bf06100 */
        /* <DEDUP_REMOVED lines=21> */
.L_x_548:
[----:B------:R-:W-:Y:S01]  /*31c20*/  USHF.R.U64 UR4, UR14, UR19, UR15 ;  /* 0x000000130e047299 */ /* 0x000fe2000800120f */
[----:B------:R-:W-:Y:S01]  /*31c30*/  R2UR UR7, R4 ;  /* 0x00000000040772ca */ /* 0x000fe200000e0000 */
[----:B------:R-:W-:Y:S02]  /*31c40*/  USHF.R.U32.HI UR5, URZ, UR19, UR15 ;  /* 0x000000133f057299 */ /* 0x000fe4000801160f */
[----:B------:R-:W-:Y:S01]  /*31c50*/  UIADD3 UR13, UP0, URZ, -UR4, URZ ;  /* 0x800000043f0d7290 */ /* 0x000fe2000ff1e03f */
[----:B------:R-:W-:Y:S01]  /*31c60*/  ULDC.64 UR14, c[0x0][0x620] ;  /* 0x00018800000e7ab9 */ /* 0x000fe20000000a00 */
[----:B------:R-:W-:Y:S02]  /*31c70*/  UMOV UR6, UR20 ;  /* 0x0000001400067c82 */ /* 0x000fe40008000000 */
[----:B------:R-:W-:Y:S02]  /*31c80*/  UIADD3.X UR5, URZ, ~UR5, URZ, UP0, !UPT ;  /* 0x800000053f057290 */ /* 0x000fe400087fe43f */
[----:B------:R-:W-:-:S02]  /*31c90*/  UISETP.NE.AND UP1, UPT, UR38, URZ, UPT ;  /* 0x0000003f2600728c */ /* 0x000fc4000bf25270 */
[----:B------:R-:W-:Y:S02]  /*31ca0*/  UIMAD UR5, UR5, UR14, URZ ;  /* 0x0000000e050572a4 */ /* 0x000fe4000f8e023f */
[----:B------:R-:W-:Y:S02]  /*31cb0*/  UIMAD.WIDE.U32 UR6, UR13, UR14, UR6 ;  /* 0x0000000e0d0672a5 */ /* 0x000fe4000f8e0006 */
[----:B------:R-:W-:Y:S01]  /*31cc0*/  UIMAD UR5, UR13, UR15, UR5 ;  /* 0x0000000f0d0572a4 */ /* 0x000fe2000f8e0205 */
[----:B------:R-:W-:Y:S02]  /*31cd0*/  ULDC UR14, c[0x0][0x608] ;  /* 0x00018200000e7ab9 */ /* 0x000fe40000000800 */
[----:B------:R-:W-:Y:S01]  /*31ce0*/  ULDC UR13, c[0x0][0x618] ;  /* 0x00018600000d7ab9 */ /* 0x000fe20000000800 */
[----:B------:R-:W-:Y:S01]  /*31cf0*/  UIADD3 UR5, UR7, UR5, URZ ;  /* 0x0000000507057290 */ /* 0x000fe2000fffe03f */
[----:B------:R-:W-:Y:S01]  /*31d00*/  ULDC UR22, c[0x0][0x658] ;  /* 0x0001960000167ab9 */ /* 0x000fe20000000800 */
[----:B------:R-:W-:-:S02]  /*31d10*/  @UP1 UIMAD UR8, UR11, UR12, UR10 ;  /* 0x0000000c0b0812a4 */ /* 0x000fc4000f8e020a */
[----:B------:R-:W-:Y:S02]  /*31d20*/  USHF.R.U64 UR17, UR6, UR13, UR5 ;  /* 0x0000000d06117299 */ /* 0x000fe40008001205 */
[----:B------:R-:W-:Y:S01]  /*31d30*/  USHF.R.U32.HI UR5, URZ, UR13, UR5 ;  /* 0x0000000d3f057299 */ /* 0x000fe20008011605 */
[----:B------:R-:W-:Y:S01]  /*31d40*/  ULDC.64 UR6, c[0x0][0x640] ;  /* 0x0001900000067ab9 */ /* 0x000fe20000000a00 */
[----:B------:R-:W-:Y:S01]  /*31d50*/  UMOV UR10, 0xffffffff ;  /* 0xffffffff000a7882 */ /* 0x000fe20000000000 */
[----:B------:R-:W-:Y:S01]  /*31d60*/  ISETP.NE.U32.AND P0, PT, RZ, UR6, PT ;  /* 0x00000006ff007c0c */ /* 0x000fe2000bf05070 */
[----:B------:R-:W-:Y:S02]  /*31d70*/  USHF.R.U64 UR18, UR17, UR14, UR5 ;  /* 0x0000000e11127299 */ /* 0x000fe40008001205 */
[----:B------:R-:W-:Y:S01]  /*31d80*/  USHF.R.U32.HI UR5, URZ, UR14, UR5 ;  /* 0x0000000e3f057299 */ /* 0x000fe20008011605 */
[----:B------:R-:W-:Y:S01]  /*31d90*/  ISETP.NE.AND.EX P0, PT, RZ, UR7, PT, P0 ;  /* 0x00000007ff007c0c */ /* 0x000fe2000bf05300 */
[----:B------:R-:W-:-:S02]  /*31da0*/  USHF.L.U32 UR11, UR10, UR22, URZ ;  /* 0x000000160a0b7299 */ /* 0x000fc4000800063f */
[----:B------:R-:W-:Y:S01]  /*31db0*/  USHF.R.U64 UR19, UR18, UR22, UR5 ;  /* 0x0000001612137299 */ /* 0x000fe20008001205 */
[----:B------:R-:W-:Y:S01]  /*31dc0*/  ULDC UR20, c[0x0][0x600] ;  /* 0x0001800000147ab9 */ /* 0x000fe20000000800 */
[----:B------:R-:W-:Y:S02]  /*31dd0*/  USHF.R.U32.HI UR10, URZ, UR22, UR5 ;  /* 0x000000163f0a7299 */ /* 0x000fe40008011605 */
[----:B------:R-:W-:Y:S02]  /*31de0*/  UIADD3 UR21, UR20, -0x1, URZ ;  /* 0xffffffff14157890 */ /* 0x000fe4000fffe03f */
[----:B------:R-:W-:Y:S01]  /*31df0*/  ULOP3.LUT UR26, URZ, UR11, URZ, 0x33, !UPT ;  /* 0x0000000b3f1a7292 */ /* 0x000fe2000f8e333f */
        /* <DEDUP_REMOVED lines=17> */
.L_x_549:
[----:B------:R-:W-:Y:S01]  /*31f10*/  USHF.R.U64 UR6, UR5, UR23, UR10 ;  /* 0x0000001705067299 */ /* 0x000fe2000800120a */
[----:B------:R-:W-:Y:S01]  /*31f20*/  IMAD.MOV.U32 R0, RZ, RZ, 0x1 ;  /* 0x00000001ff007424 */ /* 0x000fe200078e00ff */
[----:B------:R-:W-:Y:S01]  /*31f30*/  USHF.L.U32 UR25, UR25, UR22, URZ ;  /* 0x0000001619197299 */ /* 0x000fe2000800063f */
[----:B------:R-:W-:Y:S01]  /*31f40*/  MOV R11, UR4 ;  /* 0x00000004000b7c02 */ /* 0x000fe20008000f00 */
[----:B------:R-:W-:Y:S02]  /*31f50*/  ULOP3.LUT UR5, UR18, UR26, URZ, 0xc0, !UPT ;  /* 0x0000001a12057292 */ /* 0x000fe4000f8ec03f */
[----:B------:R-:W-:Y:S02]  /*31f60*/  UIADD3 UR7, -UR6, URZ, URZ ;  /* 0x0000003f06077290 */ /* 0x000fe4000fffe13f */
[----:B------:R-:W-:Y:S02]  /*31f70*/  UIMAD UR6, UR25, UR6, UR5 ;  /* 0x00000006190672a4 */ /* 0x000fe4000f8e0205 */
[----:B------:R-:W-:-:S02]  /*31f80*/  ULOP3.LUT UR17, UR17, UR21, URZ, 0xc0, !UPT ;  /* 0x0000001511117292 */ /* 0x000fc4000f8ec03f */
[----:B------:R-:W-:Y:S02]  /*31f90*/  UIMAD UR5, UR7, UR24, UR19 ;  /* 0x00000018070572a4 */ /* 0x000fe4000f8e0213 */
[----:B------:R-:W-:Y:S01]  /*31fa0*/  UISETP.NE.AND UP0, UPT, UR38, URZ, UPT ;  /* 0x0000003f2600728c */ /* 0x000fe2000bf05270 */
[----:B------:R-:W-:Y:S01]  /*31fb0*/  ULDC UR7, c[0x0][0x610] ;  /* 0x0001840000077ab9 */ /* 0x000fe20000000800 */
[----:B------:R-:W-:Y:S02]  /*31fc0*/  UIMAD UR5, UR5, UR20, UR17 ;  /* 0x00000014050572a4 */ /* 0x000fe4000f8e0211 */
[----:B------:R-:W-:-:S04]  /*31fd0*/  UIMAD UR8, UR6, UR7, UR8 ;  /* 0x00000007060872a4 */ /* 0x000fc8000f8e0208 */
[----:B------:R-:W-:Y:S02]  /*31fe0*/  USEL UR6, UR5, UR8, !UP0 ;  /* 0x0000000805067287 */ /* 0x000fe4000c000000 */
[----:B------:R-:W-:-:S04]  /*31ff0*/  USEL UR8, UR8, UR5, !UP0 ;  /* 0x0000000508087287 */ /* 0x000fc8000c000000 */
[----:B------:R-:W-:Y:S02]  /*32000*/  IMAD.U32 R2, RZ, RZ, UR6 ;  /* 0x00000006ff027e24 */ /* 0x000fe4000f8e00ff */
[----:B------:R-:W-:-:S07]  /*32010*/  MOV R3, UR8 ;  /* 0x0000000800037c02 */ /* 0x000fce0008000f00 */
.L_x_547:
[----:B------:R-:W-:-:S08]  /*32020*/  NOP ;  /* 0x0000000000007918 */ /* 0x000fd00000000000 */
[----:B0-----:R-:W0:-:S00]  /*32030*/  USETMAXREG.DEALLOC.CTAPOOL 0x18 ;  /* 0x00000018000079c8 */ /* 0x001e0000080e0500 */
[----:B------:R-:W-:-:S13]  /*32040*/  ISETP.NE.AND P0, PT, RZ, UR9, PT ;  /* 0x00000009ff007c0c */ /* 0x000fda000bf05270 */
[----:B------:R-:W-:Y:S05]  /*32050*/  @P0 EXIT ;  /* 0x000000000000094d */ /* 0x000fea0003800000 */
[----:B0-----:R-:W-:Y:S01]  /*32060*/  LOP3.LUT P0, RZ, R0, 0xff, RZ, 0xc0, !PT ;  /* 0x000000ff00ff7812 */ /* 0x001fe2000780c0ff */
[----:B------:R-:W-:Y:S01]  /*32070*/  IMAD.MOV.U32 R0, RZ, RZ, 0x1 ;  /* 0x00000001ff007424 */ /* 0x000fe200078e00ff */
[----:B------:R-:W-:-:S11]  /*32080*/  MOV R6, RZ ;  /* 0x000000ff00067202 */ /* 0x000fd60000000f00 */
[----:B------:R-:W-:Y:S05]  /*32090*/  @!P0 BRA `(.L_x_550) ;  /* 0x0000000c00f48947 */ /* 0x000fea0003800000 */
[----:B------:R-:W0:Y:S01]  /*320a0*/  LDC R0, c[0x0][0x28c] ;  /* 0x0000a300ff007b82 */ /* 0x000e220000000800 */
[----:B------:R-:W-:Y:S01]  /*320b0*/  ULDC UR13, c[0x0][0x658] ;  /* 0x00019600000d7ab9 */ /* 0x000fe20000000800 */
[----:B------:R-:W-:Y:S01]  /*320c0*/  UMOV UR5, 0xffffffff ;  /* 0xffffffff00057882 */ /* 0x000fe20000000000 */
[----:B------:R-:W-:Y:S01]  /*320d0*/  ULDC UR4, c[0x0][0xc] ;  /* 0x0000030000047ab9 */ /* 0x000fe20000000800 */
[----:B------:R-:W-:Y:S01]  /*320e0*/  USHF.L.U32 UR29, UR5, UR13, URZ ;  /* 0x0000000d051d7299 */ /* 0x000fe2000800063f */
[----:B------:R-:W-:Y:S01]  /*320f0*/  BSSY B0, `(.L_x_550) ;  /* 0x00000f7000007945 */ /* 0x000fe20003800000 */
[----:B------:R-:W-:Y:S01]  /*32100*/  UMOV UR6, 0x1 ;  /* 0x0000000100067882 */ /* 0x000fe20000000000 */
[----:B------:R-:W-:Y:S01]  /*32110*/  ULDC UR5, c[0x0][0x10] ;  /* 0x0000040000057ab9 */ /* 0x000fe20000000800 */
[----:B------:R-:W1:Y:S01]  /*32120*/  S2UR UR7, SR_CgaCtaId ;  /* 0x00000000000779c3 */ /* 0x000e620000008800 */
[----:B------:R-:W-:Y:S01]  /*32130*/  UIMAD.WIDE.U32 UR4, UR4, UR5, URZ ;  /* 0x00000005040472a5 */ /* 0x000fe2000f8e003f */
[----:B------:R-:W-:Y:S01]  /*32140*/  MOV R10, 0x1 ;  /* 0x00000001000a7802 */ /* 0x000fe20000000f00 */
[----:B------:R-:W-:Y:S01]  /*32150*/  USHF.L.U32 UR13, UR6, UR13, URZ ;  /* 0x0000000d060d7299 */ /* 0x000fe2000800063f */
[----:B------:R-:W-:Y:S01]  /*32160*/  MOV R6, RZ ;  /* 0x000000ff00067202 */ /* 0x000fe20000000f00 */
[----:B------:R-:W-:Y:S01]  /*32170*/  ULDC UR21, c[0x0][0x600] ;  /* 0x0001800000157ab9 */ /* 0x000fe20000000800 */
[----:B------:R-:W-:Y:S01]  /*32180*/  ULDC UR6, c[0x0][0x14] ;  /* 0x0000050000067ab9 */ /* 0x000fe20000000800 */
[----:B------:R-:W-:-:S02]  /*32190*/  ULOP3.LUT UR45, UR37, 0x2, URZ, 0xfc, !UPT ;  /* 0x00000002252d7892 */ /* 0x000fc4000f8efc3f */
[----:B------:R-:W-:Y:S02]  /*321a0*/  UIMAD.WIDE.U32 UR22, UR4, UR6, URZ ;  /* 0x00000006041672a5 */ /* 0x000fe4000f8e003f */
[----:B------:R-:W-:Y:S02]  /*321b0*/  UIMAD UR39, UR5, UR6, URZ ;  /* 0x00000006052772a4 */ /* 0x000fe4000f8e023f */
[----:B------:R-:W-:Y:S02]  /*321c0*/  UIADD3 UR21, UR21, -0x1, URZ ;  /* 0xffffffff15157890 */ /* 0x000fe4000fffe03f */
[----:B------:R-:W-:Y:S01]  /*321d0*/  ULOP3.LUT UR29, URZ, UR29, URZ, 0x33, !UPT ;  /* 0x0000001d3f1d7292 */ /* 0x000fe2000f8e333f */
[----:B0-----:R-:W-:Y:S01]  /*321e0*/  VIADD R0, R0, 0x7f ;  /* 0x0000007f00007836 */ /* 0x001fe20000000000 */
[----:B------:R-:W-:Y:S01]  /*321f0*/  UIADD3 UR39, UR23, UR39, URZ ;  /* 0x0000002717277290 */ /* 0x000fe2000fffe03f */
[----:B------:R-:W-:-:S03]  /*32200*/  ULDC.64 UR14, c[0x0][0x198] ;  /* 0x00006600000e7ab9 */ /* 0x000fc60000000a00 */
[----:B------:R-:W-:Y:S01]  /*32210*/  SHF.R.S32.HI R5, RZ, 0x1f, R0 ;  /* 0x0000001fff057819 */ /* 0x000fe20000011400 */
[----:B-1----:R-:W-:-:S03]  /*32220*/  IMAD.U32 R8, RZ, RZ, UR7 ;  /* 0x00000007ff087e24 */ /* 0x002fc6000f8e00ff */
[----:B------:R-:W-:Y:S01]  /*32230*/  LEA.HI R5, R5, R0, RZ, 0x7 ;  /* 0x0000000005057211 */ /* 0x000fe200078f38ff */
[----:B------:R-:W-:-:S03]  /*32240*/  IMAD.MOV.U32 R0, RZ, RZ, 0x1 ;  /* 0x00000001ff007424 */ /* 0x000fc600078e00ff */
[----:B------:R-:W-:-:S04]  /*32250*/  SHF.R.S32.HI R7, RZ, 0x7, R5 ;  /* 0x00000007ff077819 */ /* 0x000fc80000011405 */
[----:B------:R-:W-:-:S07]  /*32260*/  IADD3 R16, R7, 0x1, RZ ;  /* 0x0000000107107810 */ /* 0x000fce0007ffe0ff */
.L_x_561:
[----:B------:R-:W-:-:S03]  /*32270*/  UMOV UR4, 0xffffffff ;  /* 0xffffffff00047882 */ /* 0x000fc60000000000 */
[----:B------:R-:W-:Y:S05]  /*32280*/  BRA.DIV UR4, `(.L_x_551) ;  /* 0x0000001204887947 */ /* 0x000fea000b800000 */
[----:B------:R-:W-:-:S13]  /*32290*/  ELECT P6, URZ, PT ;  /* 0x00000000003f782f */ /* 0x000fda00038c0000 */
.L_x_573:
[----:B------:R-:W0:Y:S01]  /*322a0*/  LDC R4, c[0x0][0x28c] ;  /* 0x0000a300ff047b82 */ /* 0x000e220000000800 */
[----:B------:R-:W-:Y:S01]  /*322b0*/  BSSY B1, `(.L_x_552) ;  /* 0x000005f000017945 */ /* 0x000fe20003800000 */
[----:B0-----:R-:W-:-:S13]  /*322c0*/  ISETP.LT.OR P6, PT, R4, 0x1, !P6 ;  /* 0x000000010400780c */ /* 0x001fda00077c1670 */
[----:B------:R-:W-:Y:S05]  /*322d0*/  @P6 BRA `(.L_x_553) ;  /* 0x0000000400706947 */ /* 0x000fea0003800000 */
[----:B------:R-:W-:Y:S01]  /*322e0*/  IMAD R3, R3, 0x2, R8 ;  /* 0x0000000203037824 */ /* 0x000fe200078e0208 */
[----:B------:R-:W-:Y:S01]  /*322f0*/  SHF.L.U32 R2, R2, 0x8, RZ ;  /* 0x0000000802027819 */ /* 0x000fe200000006ff */
[----:B------:R-:W-:Y:S01]  /*32300*/  IMAD.MOV.U32 R4, RZ, RZ, R16 ;  /* 0x000000ffff047224 */ /* 0x000fe200078e0010 */
[----:B------:R-:W-:Y:S01]  /*32310*/  MOV R13, RZ ;  /* 0x000000ff000d7202 */ /* 0x000fe20000000f00 */
[----:B------:R-:W-:Y:S01]  /*32320*/  IMAD.SHL.U32 R5, R3, 0x80, RZ ;  /* 0x0000008003057824 */ /* 0x000fe200078e00ff */
[----:B------:R-:W-:Y:S01]  /*32330*/  MOV R3, R0 ;  /* 0x0000000000037202 */ /* 0x000fe20000000f00 */
[----:B------:R-:W-:-:S07]  /*32340*/  IMAD.MOV.U32 R12, RZ, RZ, R6 ;  /* 0x000000ffff0c7224 */ /* 0x000fce00078e0006 */
.L_x_556:
[----:B------:R-:W0:Y:S01]  /*32350*/  S2UR UR4, SR_CgaCtaId ;  /* 0x00000000000479c3 */ /* 0x000e220000008800 */
[----:B------:R-:W-:Y:S02]  /*32360*/  MOV R9, 0x400 ;  /* 0x0000040000097802 */ /* 0x000fe40000000f00 */
[----:B------:R-:W-:Y:S02]  /*32370*/  SHF.L.U32 R14, R3, 0x1f, RZ ;  /* 0x0000001f030e7819 */ /* 0x000fe400000006ff */
[----:B0-----:R-:W-:-:S04]  /*32380*/  MOV R8, UR4 ;  /* 0x0000000400087c02 */ /* 0x001fc80008000f00 */
[----:B------:R-:W-:-:S05]  /*32390*/  LEA R9, R8, R9, 0x18 ;  /* 0x0000000908097211 */ /* 0x000fca00078ec0ff */
[----:B------:R-:W-:-:S04]  /*323a0*/  IMAD R15, R12, 0x8, R9 ;  /* 0x000000080c0f7824 */ /* 0x000fc800078e0209 */
[----:B------:R-:W0:Y:S02]  /*323b0*/  SYNCS.PHASECHK.TRANS64.TRYWAIT P0, [R15+URZ+0x28], R14 ;  /* 0x0000280e0f0075a7 */ /* 0x000e24000800017f */
[----:B0-----:R-:W-:Y:S05]  /*323c0*/  @!P0 BRA `(.L_x_554) ;  /* 0x0000001000588947 */ /* 0x001fea0003800000 */
.L_x_574:
[----:B------:R-:W1:Y:S01]  /*323d0*/  S2R R17, SR_TID.X ;  /* 0x0000000000117919 */ /* 0x000e620000002100 */
[----:B------:R-:W-:-:S04]  /*323e0*/  UPRMT UR4, UR45, 0x9910, URZ ;  /* 0x000099102d047896 */ /* 0x000fc8000800003f */
[----:B------:R-:W-:Y:S01]  /*323f0*/  UISETP.NE.AND UP0, UPT, UR4, 0x2, UPT ;  /* 0x000000020400788c */ /* 0x000fe2000bf05270 */
[----:B-1----:R-:W-:-:S13]  /*32400*/  LOP3.LUT P0, RZ, R17, 0x7f, RZ, 0xc0, !PT ;  /* 0x0000007f11ff7812 */ /* 0x002fda000780c0ff */
[----:B0-----:R-:W0:Y:S02]  /*32410*/  @!P0 LDC R14, c[0x0][0x500] ;  /* 0x00014000ff0e8b82 */ /* 0x001e240000000800 */
[----:B0-----:R0:W-:Y:S01]  /*32420*/  @!P0 SYNCS.ARRIVE.TRANS64 RZ, [R15+URZ], R14 ;  /* 0x0000000e0fff89a7 */ /* 0x0011e2000800003f */
[----:B------:R-:W-:-:S13]  /*32430*/  PLOP3.LUT P0, PT, PT, PT, UP0, 0x80, 0x0 ;  /* 0x000000000000781c */ /* 0x000fda0003f0f008 */
[----:B0-----:R-:W-:Y:S05]  /*32440*/  @P0 BRA `(.L_x_555) ;  /* 0x0000000000040947 */ /* 0x001fea0003800000 */
[----:B------:R-:W-:Y:S01]  /*32450*/  BPT.TRAP 0x1 ;  /* 0x000000040000795c */ /* 0x000fe20000300000 */
.L_x_555:
[----:B------:R-:W-:Y:S01]  /*32460*/  LEA R14, R12, R8, 0x3 ;  /* 0x000000080c0e7211 */ /* 0x000fe200078e18ff */
[----:B------:R-:W-:Y:S01]  /*32470*/  UIADD3 UR30, UP0, UR14, 0xf0, URZ ;  /* 0x000000f00e1e7890 */ /* 0x000fe2000ff1e03f */
[----:B------:R-:W-:Y:S01]  /*32480*/  R2UR UR10, R13 ;  /* 0x000000000d0a72ca */ /* 0x000fe200000e0000 */
[----:B------:R-:W-:Y:S01]  /*32490*/  VIADD R4, R4, 0xffffffff ;  /* 0xffffffff04047836 */ /* 0x000fe20000000000 */
[----:B------:R-:W-:Y:S01]  /*324a0*/  R2UR UR9, R15 ;  /* 0x000000000f0972ca */ /* 0x000fe200000e0000 */
[----:B------:R-:W-:Y:S01]  /*324b0*/  IMAD.SHL.U32 R14, R14, 0x1000, RZ ;  /* 0x000010000e0e7824 */ /* 0x000fe200078e00ff */
[----:B------:R-:W-:Y:S01]  /*324c0*/  R2UR UR11, R5 ;  /* 0x00000000050b72ca */ /* 0x000fe200000e0000 */
[----:B------:R-:W-:Y:S01]  /*324d0*/  UIADD3.X UR31, URZ, UR15, URZ, UP0, !UPT ;  /* 0x0000000f3f1f7290 */ /* 0x000fe200087fe43f */
[----:B------:R-:W-:Y:S01]  /*324e0*/  R2UR UR12, R11 ;  /* 0x000000000b0c72ca */ /* 0x000fe200000e0000 */
[----:B------:R-:W-:Y:S01]  /*324f0*/  UIADD3 UR4, UP1, UR14, 0x1f0, URZ ;  /* 0x000001f00e047890 */ /* 0x000fe2000ff3e03f */
[----:B------:R-:W-:Y:S01]  /*32500*/  LEA R14, R14, R9, 0x2 ;  /* 0x000000090e0e7211 */ /* 0x000fe200078e10ff */
[----:B------:R-:W-:Y:S01]  /*32510*/  IMAD R9, R12, 0x20000, R9 ;  /* 0x000200000c097824 */ /* 0x000fe200078e0209 */
[----:B------:R-:W-:Y:S01]  /*32520*/  R2UR UR35, R2 ;  /* 0x00000000022372ca */ /* 0x000fe200000e0000 */
[----:B------:R-:W-:Y:S01]  /*32530*/  UMOV UR46, 0x30000 ;  /* 0x00030000002e7882 */ /* 0x000fe20000000000 */
[----:B------:R-:W-:Y:S01]  /*32540*/  R2UR UR40, R14 ;  /* 0x000000000e2872ca */ /* 0x000fe200000e0000 */
[----:B------:R-:W-:Y:S01]  /*32550*/  UIADD3 UR58, UR10, 0x20, URZ ;  /* 0x000000200a3a7890 */ /* 0x000fe2000fffe03f */
[----:B------:R-:W-:Y:S01]  /*32560*/  R2UR UR18, R9 ;  /* 0x00000000091272ca */ /* 0x000fe200000e0000 */
[----:B------:R-:W-:Y:S01]  /*32570*/  UIADD3 UR50, UR10, 0x40, URZ ;  /* 0x000000400a327890 */ /* 0x000fe2000fffe03f */
[----:B------:R-:W-:Y:S01]  /*32580*/  ISETP.GT.AND P1, PT, R4, 0x1, PT ;  /* 0x000000010400780c */ /* 0x000fe20003f24270 */
[----:B------:R-:W-:Y:S01]  /*32590*/  UIADD3 UR42, UR10, 0x60, URZ ;  /* 0x000000600a2a7890 */ /* 0x000fe2000fffe03f */
[----:B------:R-:W-:Y:S01]  /*325a0*/  IADD3 R12, R12, 0x1, RZ ;  /* 0x000000010c0c7810 */ /* 0x000fe20007ffe0ff */
[----:B------:R-:W-:Y:S01]  /*325b0*/  UMOV UR6, 0x0 ;  /* 0x0000000000067882 */ /* 0x000fe20000000000 */
[----:B------:R-:W-:Y:S01]  /*325c0*/  UMOV UR7, 0x10000000 ;  /* 0x1000000000077882 */ /* 0x000fe20000000000 */
[----:B------:R-:W-:Y:S01]  /*325d0*/  UIADD3.X UR5, URZ, UR15, URZ, UP1, !UPT ;  /* 0x0000000f3f057290 */ /* 0x000fe20008ffe43f */
[C---:B------:R-:W-:Y:S01]  /*325e0*/  ISETP.NE.AND P0, PT, R12.reuse, 0x5, PT ;  /* 0x000000050c00780c */ /* 0x040fe20003f05270 */
[----:B------:R-:W-:Y:S01]  /*325f0*/  UMOV UR57, UR9 ;  /* 0x0000000900397c82 */ /* 0x000fe20008000000 */
[----:B------:R-:W-:Y:S01]  /*32600*/  UMOV UR59, UR11 ;  /* 0x0000000b003b7c82 */ /* 0x000fe20008000000 */
[----:B------:R-:W-:Y:S01]  /*32610*/  UIADD3 UR8, UR40, 0x100, URZ ;  /* 0x0000010028087890 */ /* 0x000fe2000fffe03f */
[----:B------:R-:W-:Y:S01]  /*32620*/  SEL R14, RZ, 0x1, P0 ;  /* 0x00000001ff0e7807 */ /* 0x000fe20000000000 */
[----:B------:R-:W-:Y:S01]  /*32630*/  UIADD3 UR56, UR40, 0x8100, URZ ;  /* 0x0000810028387890 */ /* 0x000fe2000fffe03f */
[----:B------:R-:W-:Y:S01]  /*32640*/  IADD3 R13, R13, 0x80, RZ ;  /* 0x000000800d0d7810 */ /* 0x000fe20007ffe0ff */
[----:B------:R-:W-:Y:S01]  /*32650*/  UIADD3 UR48, UR40, 0x10100, URZ ;  /* 0x0001010028307890 */ /* 0x000fe2000fffe03f */
[----:B------:R-:W-:Y:S01]  /*32660*/  LOP3.LUT R3, R3, R14, RZ, 0x3c, !PT ;  /* 0x0000000e03037212 */ /* 0x000fe200078e3cff */
[----:B------:R-:W-:Y:S01]  /*32670*/  UIADD3 UR40, UR40, 0x18100, URZ ;  /* 0x0001810028287890 */ /* 0x000fe2000fffe03f */
[----:B------:R-:W-:Y:S01]  /*32680*/  SEL R12, R12, RZ, P0 ;  /* 0x000000ff0c0c7207 */ /* 0x000fe20000000000 */
[----:B------:R-:W-:Y:S01]  /*32690*/  UIADD3 UR32, UR18, 0xa0100, URZ ;  /* 0x000a010012207890 */ /* 0x000fe2000fffe03f */
[----:B------:R0:W-:Y:S01]  /*326a0*/  UTMALDG.3D.MULTICAST [UR8], [UR30], UR46, desc[UR6] ;  /* 0x000006081e0073b4 */ /* 0x0001e2000801182e */
[----:B------:R-:W-:-:S02]  /*326b0*/  UIADD3 UR24, UR18, 0xa8100, URZ ;  /* 0x000a810012187890 */ /* 0x000fc4000fffe03f */
[----:B------:R-:W-:Y:S01]  /*326c0*/  UIADD3 UR16, UR18, 0xb0100, URZ ;  /* 0x000b010012107890 */ /* 0x000fe2000fffe03f */
[----:B------:R-:W-:Y:S01]  /*326d0*/  UMOV UR60, UR12 ;  /* 0x0000000c003c7c82 */ /* 0x000fe20008000000 */
[----:B------:R-:W-:Y:S01]  /*326e0*/  UMOV UR49, UR9 ;  /* 0x0000000900317c82 */ /* 0x000fe20008000000 */
[----:B------:R-:W-:Y:S01]  /*326f0*/  UMOV UR51, UR11 ;  /* 0x0000000b00337c82 */ /* 0x000fe20008000000 */
[----:B------:R-:W-:Y:S01]  /*32700*/  UMOV UR52, UR12 ;  /* 0x0000000c00347c82 */ /* 0x000fe20008000000 */
[----:B------:R-:W-:Y:S01]  /*32710*/  UMOV UR41, UR9 ;  /* 0x0000000900297c82 */ /* 0x000fe20008000000 */
[----:B------:R-:W-:Y:S01]  /*32720*/  UMOV UR44, UR12 ;  /* 0x0000000c002c7c82 */ /* 0x000fe20008000000 */
[----:B------:R-:W-:Y:S01]  /*32730*/  UMOV UR43, UR11 ;  /* 0x0000000b002b7c82 */ /* 0x000fe20008000000 */
[----:B------:R1:W-:Y:S01]  /*32740*/  UTMALDG.3D.MULTICAST [UR56], [UR30], UR46, desc[UR6] ;  /* 0x000006381e0073b4 */ /* 0x0003e2000801182e */
        /* <DEDUP_REMOVED lines=11> */
[----:B0-----:R-:W-:Y:S01]  /*32800*/  UIADD3 UR8, UR18, 0xb8100, URZ ;  /* 0x000b810012087890 */ /* 0x001fe2000fffe03f */
[----:B------:R1:W-:Y:S02]  /*32810*/  UTMALDG.3D.MULTICAST [UR40], [UR30], UR46, desc[UR6] ;  /* 0x000006281e0073b4 */ /* 0x0003e4000801182e */
[----:B------:R-:W-:Y:S01]  /*32820*/  UMOV UR18, UR50 ;  /* 0x0000003200127c82 */ /* 0x000fe20008000000 */
[----:B------:R-:W-:Y:S01]  /*32830*/  UMOV UR11, UR35 ;  /* 0x00000023000b7c82 */ /* 0x000fe20008000000 */
[----:B------:R-:W-:Y:S01]  /*32840*/  UMOV UR10, UR42 ;  /* 0x0000002a000a7c82 */ /* 0x000fe20008000000 */
[----:B------:R1:W-:Y:S01]  /*32850*/  UTMALDG.3D [UR32], [UR4], desc[UR6] ;  /* 0x00000620040075b4 */ /* 0x0003e20008011000 */
[----:B------:R1:W-:Y:S01]  /*32860*/  UTMALDG.3D [UR24], [UR4], desc[UR6] ;  /* 0x00000618040075b4 */ /* 0x0003e20008011000 */
[----:B------:R1:W-:Y:S01]  /*32870*/  UTMALDG.3D [UR16], [UR4], desc[UR6] ;  /* 0x00000610040075b4 */ /* 0x0003e20008011000 */
[----:B------:R1:W-:Y:S02]  /*32880*/  UTMALDG.3D [UR8], [UR4], desc[UR6] ;  /* 0x00000608040075b4 */ /* 0x0003e40008011000 */
[----:B-1----:R-:W-:Y:S05]  /*32890*/  @P1 BRA `(.L_x_556) ;  /* 0xfffffff800ac1947 */ /* 0x002fea000383ffff */
.L_x_553:
[----:B------:R-:W-:Y:S05]  /*328a0*/  BSYNC B1 ;  /* 0x0000000000017941 */ /* 0x000fea0003800000 */
.L_x_552:
[----:B------:R-:W2:Y:S01]  /*328b0*/  LDL.LU R15, [R1+0x204] ;  /* 0x00020400010f7983 */ /* 0x000ea20000300800 */
[----:B------:R-:W-:Y:S01]  /*328c0*/  LOP3.LUT P0, RZ, R10, 0xff, RZ, 0xc0, !PT ;  /* 0x000000ff0aff7812 */ /* 0x000fe2000780c0ff */
[C---:B------:R-:W-:Y:S01]  /*328d0*/  IMAD.IADD R6, R7.reuse, 0x1, R6 ;  /* 0x0000000107067824 */ /* 0x040fe200078e0206 */
[----:B------:R-:W-:Y:S01]  /*328e0*/  ULDC.64 UR4, c[0x0][0x650] ;  /* 0x0001940000047ab9 */ /* 0x000fe20000000a00 */
[----:B------:R-:W3:Y:S01]  /*328f0*/  LDL.LU R14, [R1+0x208] ;  /* 0x00020800010e7983 */ /* 0x000ee20000300800 */
[----:B------:R-:W-:Y:S01]  /*32900*/  ISETP.GE.U32.AND P1, PT, R7, 0x5, PT ;  /* 0x000000050700780c */ /* 0x000fe20003f26070 */
[----:B------:R-:W-:Y:S01]  /*32910*/  BSSY B1, `(.L_x_557) ;  /* 0x0000072000017945 */ /* 0x000fe20003800000 */
[----:B------:R-:W-:Y:S02]  /*32920*/  MOV R11, 0xffffffff ;  /* 0xffffffff000b7802 */ /* 0x000fe40000000f00 */
[----:B------:R-:W-:Y:S02]  /*32930*/  PRMT R4, RZ, 0x7610, R4 ;  /* 0x00007610ff047816 */ /* 0x000fe40000000004 */
[----:B------:R-:W-:-:S03]  /*32940*/  PRMT R10, RZ, 0x7610, R10 ;  /* 0x00007610ff0a7816 */ /* 0x000fc6000000000a */
[----:B------:R-:W0:Y:S01]  /*32950*/  @P0 S2R R8, SR_CgaCtaId ;  /* 0x0000000000080919 */ /* 0x000e220000008800 */
[----:B------:R-:W-:-:S04]  /*32960*/  @P0 MOV R3, 0x400 ;  /* 0x0000040000030802 */ /* 0x000fc80000000f00 */
[----:B0-----:R-:W-:-:S04]  /*32970*/  @P0 LEA R3, R8, R3, 0x18 ;  /* 0x0000000308030211 */ /* 0x001fc800078ec0ff */
[----:B------:R0:W-:Y:S01]  /*32980*/  @P0 SYNCS.ARRIVE.TRANS64.A1T0 RZ, [R3+URZ+0x68], RZ ;  /* 0x000068ff03ff09a7 */ /* 0x0001e2000810003f */
[----:B------:R-:W-:-:S04]  /*32990*/  ISETP.GT.U32.AND P0, PT, R6, 0x4, PT ;  /* 0x000000040600780c */ /* 0x000fc80003f04070 */
[----:B------:R-:W-:Y:S01]  /*329a0*/  ISETP.LT.U32.AND P0, PT, R7, 0x5, P0 ;  /* 0x000000050700780c */ /* 0x000fe20000701070 */
[----:B0-----:R-:W-:-:S04]  /*329b0*/  IMAD.WIDE.U32 R2, R6, -0x33333333, RZ ;  /* 0xcccccccd06027825 */ /* 0x001fc800078e00ff */
[----:B------:R-:W-:Y:S01]  /*329c0*/  IMAD.MOV.U32 R2, RZ, RZ, -0x1 ;  /* 0xffffffffff027424 */ /* 0x000fe200078e00ff */
[----:B------:R-:W-:Y:S02]  /*329d0*/  SHF.R.U32.HI R5, RZ, 0x2, R3 ;  /* 0x00000002ff057819 */ /* 0x000fe40000011603 */
[----:B------:R-:W-:-:S03]  /*329e0*/  SEL R3, RZ, 0x1, !P0 ;  /* 0x00000001ff037807 */ /* 0x000fc60004000000 */
[----:B------:R-:W-:Y:S01]  /*329f0*/  IMAD R6, R5, -0x5, R6 ;  /* 0xfffffffb05067824 */ /* 0x000fe200078e0206 */
[----:B------:R-:W-:Y:S02]  /*32a00*/  LOP3.LUT R0, R0, R3, RZ, 0x3c, !PT ;  /* 0x0000000300007212 */ /* 0x000fe400078e3cff */
[----:B------:R-:W-:Y:S02]  /*32a10*/  MOV R3, 0xffffffff ;  /* 0xffffffff00037802 */ /* 0x000fe40000000f00 */
[----:B------:R-:W-:Y:S02]  /*32a20*/  @P1 LOP3.LUT R0, R0, 0x1, R5, 0x78, !PT ;  /* 0x0000000100001812 */ /* 0x000fe400078e7805 */
[----:B---3--:R-:W-:-:S04]  /*32a30*/  IADD3 R14, P0, R14, UR22, RZ ;  /* 0x000000160e0e7c10 */ /* 0x008fc8000ff1e0ff */
[----:B--2---:R-:W-:Y:S01]  /*32a40*/  IADD3.X R15, R15, UR39, RZ, P0, !PT ;  /* 0x000000270f0f7c10 */ /* 0x004fe200087fe4ff */
[----:B------:R0:W-:Y:S01]  /*32a50*/  STL [R1+0x208], R14 ;  /* 0x0002080e01007387 */ /* 0x0001e20000100800 */
[----:B------:R-:W-:-:S03]  /*32a60*/  ISETP.GE.U32.AND P0, PT, R14, UR4, PT ;  /* 0x000000040e007c0c */ /* 0x000fc6000bf06070 */
[----:B------:R0:W-:Y:S01]  /*32a70*/  STL [R1+0x204], R15 ;  /* 0x0002040f01007387 */ /* 0x0001e20000100800 */
[----:B------:R-:W-:-:S13]  /*32a80*/  ISETP.GE.U32.AND.EX P0, PT, R15, UR5, PT, P0 ;  /* 0x000000050f007c0c */ /* 0x000fda000bf06100 */
[----:B0-----:R-:W-:Y:S05]  /*32a90*/  @P0 BRA `(.L_x_558) ;  /* 0x0000000400640947 */ /* 0x001fea0003800000 */
[----:B------:R-:W0:Y:S01]  /*32aa0*/  S2R R9, SR_CTAID.X ;  /* 0x0000000000097919 */ /* 0x000e220000002500 */
[----:B------:R-:W-:Y:S01]  /*32ab0*/  ULDC UR4, c[0x0][0x150] ;  /* 0x0000540000047ab9 */ /* 0x000fe20000000800 */
[----:B------:R-:W1:Y:S01]  /*32ac0*/  LDC R4, c[0x0][0x144] ;  /* 0x00005100ff047b82 */ /* 0x000e620000000800 */
[----:B------:R-:W-:Y:S01]  /*32ad0*/  UISETP.NE.AND UP0, UPT, UR38, URZ, UPT ;  /* 0x0000003f2600728c */ /* 0x000fe2000bf05270 */
[----:B------:R-:W2:Y:S01]  /*32ae0*/  S2R R2, SR_CTAID.Y ;  /* 0x0000000000027919 */ /* 0x000ea20000002600 */
[----:B------:R-:W-:-:S04]  /*32af0*/  ULDC UR7, c[0x0][0x630] ;  /* 0x00018c0000077ab9 */ /* 0x000fc80000000800 */
[----:B------:R-:W-:Y:S01]  /*32b00*/  PLOP3.LUT P0, PT, PT, PT, UP0, 0x80, 0x0 ;  /* 0x000000000000781c */ /* 0x000fe20003f0f008 */
[----:B------:R-:W3:Y:S01]  /*32b10*/  LDC R13, c[0x0][0x148] ;  /* 0x00005200ff0d7b82 */ /* 0x000ee20000000800 */
[----:B0-----:R-:W-:Y:S02]  /*32b20*/  I2FP.F32.U32 R3, R9 ;  /* 0x0000000900037245 */ /* 0x001fe40000201000 */
[----:B--2---:R-:W-:-:S03]  /*32b30*/  I2FP.F32.U32 R5, R2 ;  /* 0x0000000200057245 */ /* 0x004fc60000201000 */
[----:B------:R-:W-:Y:S01]  /*32b40*/  FMUL R3, R3, UR4 ;  /* 0x0000000403037c20 */ /* 0x000fe20008400000 */
[----:B------:R-:W-:Y:S02]  /*32b50*/  ULDC UR4, c[0x0][0x154] ;  /* 0x0000550000047ab9 */ /* 0x000fe40000000800 */
[----:B------:R-:W-:Y:S01]  /*32b60*/  FMUL R11, R5, UR4 ;  /* 0x00000004050b7c20 */ /* 0x000fe20008400000 */
[----:B------:R-:W-:Y:S02]  /*32b70*/  ULDC.64 UR4, c[0x0][0x628] ;  /* 0x00018a0000047ab9 */ /* 0x000fe40000000a00 */
[----:B------:R-:W0:Y:S08]  /*32b80*/  F2I.U32.TRUNC.NTZ R3, R3 ;  /* 0x0000000300037305 */ /* 0x000e30000020f000 */
[----:B------:R-:W2:Y:S01]  /*32b90*/  F2I.U32.TRUNC.NTZ R11, R11 ;  /* 0x0000000b000b7305 */ /* 0x000ea2000020f000 */
[----:B0-----:R-:W-:Y:S01]  /*32ba0*/  IMAD.MOV R5, RZ, RZ, -R3 ;  /* 0x000000ffff057224 */ /* 0x001fe200078e0a03 */
[----:B------:R-:W-:-:S03]  /*32bb0*/  MOV R3, R15 ;  /* 0x0000000f00037202 */ /* 0x000fc60000000f00 */
[----:B-1----:R-:W-:Y:S01]  /*32bc0*/  IMAD R9, R4, R5, R9 ;  /* 0x0000000504097224 */ /* 0x002fe200078e0209 */
[----:B--2---:R-:W-:-:S05]  /*32bd0*/  IADD3 R4, -R11, RZ, RZ ;  /* 0x000000ff0b047210 */ /* 0x004fca0007ffe1ff */
[----:B---3--:R-:W-:Y:S01]  /*32be0*/  @P0 IMAD R9, R13, R4, R2 ;  /* 0x000000040d090224 */ /* 0x008fe200078e0202 */
[----:B------:R-:W-:Y:S01]  /*32bf0*/  ISETP.NE.U32.AND P0, PT, RZ, UR4, PT ;  /* 0x00000004ff007c0c */ /* 0x000fe2000bf05070 */
[----:B------:R-:W-:-:S03]  /*32c00*/  IMAD.MOV.U32 R2, RZ, RZ, R14 ;  /* 0x000000ffff027224 */ /* 0x000fc600078e000e */
[----:B------:R-:W-:-:S13]  /*32c10*/  ISETP.NE.AND.EX P0, PT, RZ, UR5, PT, P0 ;  /* 0x00000005ff007c0c */ /* 0x000fda000bf05300 */
[----:B------:R-:W-:Y:S05]  /*32c20*/  @!P0 BRA `(.L_x_559) ;  /* 0x0000000000288947 */ /* 0x000fea0003800000 */
[----:B------:R-:W-:Y:S02]  /*32c30*/  ULDC UR6, c[0x0][0x634] ;  /* 0x00018d0000067ab9 */ /* 0x000fe40000000800 */
[----:B------:R-:W-:-:S05]  /*32c40*/  IADD3 R3, P0, R14, UR6, RZ ;  /* 0x000000060e037c10 */ /* 0x000fca000ff1e0ff */
[----:B------:R-:W-:-:S04]  /*32c50*/  IMAD.X R11, RZ, RZ, R15, P0 ;  /* 0x000000ffff0b7224 */ /* 0x000fc800000e060f */
[----:B------:R-:W-:-:S04]  /*32c60*/  IMAD.WIDE.U32 R4, R11, UR4, RZ ;  /* 0x000000040b047c25 */ /* 0x000fc8000f8e00ff */
[----:B------:R-:W-:-:S04]  /*32c70*/  IMAD.WIDE.U32 R4, P0, R3, UR5, R4 ;  /* 0x0000000503047c25 */ /* 0x000fc8000f800004 */
[----:B------:R-:W-:-:S04]  /*32c80*/  IMAD.WIDE.U32 R2, R3, UR4, RZ ;  /* 0x0000000403027c25 */ /* 0x000fc8000f8e00ff */
[----:B------:R-:W-:Y:S01]  /*32c90*/  IMAD.MOV.U32 R2, RZ, RZ, R5 ;  /* 0x000000ffff027224 */ /* 0x000fe200078e0005 */
[----:B------:R-:W-:Y:S02]  /*32ca0*/  IADD3 RZ, P1, R3, R4, RZ ;  /* 0x0000000403ff7210 */ /* 0x000fe40007f3e0ff */
[----:B------:R-:W-:-:S03]  /*32cb0*/  IADD3.X R3, RZ, RZ, RZ, P0, !PT ;  /* 0x000000ffff037210 */ /* 0x000fc600007fe4ff */
[----:B------:R-:W-:-:S08]  /*32cc0*/  IMAD.WIDE.U32.X R2, R11, UR5, R2, P1 ;  /* 0x000000050b027c25 */ /* 0x000fd000088e0402 */
.L_x_559:
[--C-:B------:R-:W-:Y:S01]  /*32cd0*/  SHF.R.U64 R11, R2, UR7, R3.reuse ;  /* 0x00000007020b7c19 */ /* 0x100fe20008001203 */
[----:B------:R-:W-:Y:S01]  /*32ce0*/  ULDC.64 UR4, c[0x0][0x620] ;  /* 0x0001880000047ab9 */ /* 0x000fe20000000a00 */
[----:B------:R-:W-:Y:S01]  /*32cf0*/  SHF.R.U32.HI R2, RZ, UR7, R3 ;  /* 0x00000007ff027c19 */ /* 0x000fe20008011603 */
[----:B------:R-:W-:Y:S01]  /*32d00*/  ULDC.64 UR6, c[0x0][0x640] ;  /* 0x0001900000067ab9 */ /* 0x000fe20000000a00 */
[----:B------:R-:W-:Y:S02]  /*32d10*/  IADD3 R13, P0, RZ, -R11, RZ ;  /* 0x8000000bff0d7210 */ /* 0x000fe40007f1e0ff */
[----:B------:R-:W-:Y:S02]  /*32d20*/  MOV R3, R15 ;  /* 0x0000000f00037202 */ /* 0x000fe40000000f00 */
[----:B------:R-:W-:Y:S02]  /*32d30*/  IADD3.X R2, RZ, ~R2, RZ, P0, !PT ;  /* 0x80000002ff027210 */ /* 0x000fe400007fe4ff */
[----:B------:R-:W-:-:S03]  /*32d40*/  ISETP.NE.U32.AND P0, PT, RZ, UR6, PT ;  /* 0x00000006ff007c0c */ /* 0x000fc6000bf05070 */
[----:B------:R-:W-:Y:S01]  /*32d50*/  IMAD R2, R2, UR4, RZ ;  /* 0x0000000402027c24 */ /* 0x000fe2000f8e02ff */
[----:B------:R-:W-:-:S03]  /*32d60*/  ISETP.NE.AND.EX P0, PT, RZ, UR7, PT, P0 ;  /* 0x00000007ff007c0c */ /* 0x000fc6000bf05300 */
[----:B------:R-:W-:Y:S02]  /*32d70*/  IMAD R5, R13, UR5, R2 ;  /* 0x000000050d057c24 */ /* 0x000fe4000f8e0202 */
[----:B------:R-:W-:-:S04]  /*32d80*/  IMAD.MOV.U32 R2, RZ, RZ, R14 ;  /* 0x000000ffff027224 */ /* 0x000fc800078e000e */
[----:B------:R-:W-:Y:S01]  /*32d90*/  IMAD.WIDE.U32 R2, R13, UR4, R2 ;  /* 0x000000040d027c25 */ /* 0x000fe2000f8e0002 */
[----:B------:R-:W-:-:S03]  /*32da0*/  ULDC UR4, c[0x0][0x618] ;  /* 0x0001860000047ab9 */ /* 0x000fc60000000800 */
[----:B------:R-:W-:-:S05]  /*32db0*/  IMAD.IADD R3, R3, 0x1, R5 ;  /* 0x0000000103037824 */ /* 0x000fca00078e0205 */
[--C-:B------:R-:W-:Y:S02]  /*32dc0*/  SHF.R.U64 R12, R2, UR4, R3.reuse ;  /* 0x00000004020c7c19 */ /* 0x100fe40008001203 */
[----:B------:R-:W-:Y:S01]  /*32dd0*/  SHF.R.U32.HI R3, RZ, UR4, R3 ;  /* 0x00000004ff037c19 */ /* 0x000fe20008011603 */
[----:B------:R-:W-:-:S03]  /*32de0*/  ULDC UR4, c[0x0][0x608] ;  /* 0x0001820000047ab9 */ /* 0x000fc60000000800 */
[--C-:B------:R-:W-:Y:S02]  /*32df0*/  SHF.R.U32.HI R2, RZ, UR4, R3.reuse ;  /* 0x00000004ff027c19 */ /* 0x100fe40008011603 */
[----:B------:R-:W-:Y:S01]  /*32e00*/  SHF.R.U64 R13, R12, UR4, R3 ;  /* 0x000000040c0d7c19 */ /* 0x000fe20008001203 */
[----:B------:R-:W-:Y:S02]  /*32e10*/  ULDC UR4, c[0x0][0x658] ;  /* 0x0001960000047ab9 */ /* 0x000fe40000000800 */
[--C-:B------:R-:W-:Y:S02]  /*32e20*/  SHF.R.U32.HI R15, RZ, UR4, R2.reuse ;  /* 0x00000004ff0f7c19 */ /* 0x100fe40008011602 */
[----:B------:R-:W-:-:S03]  /*32e30*/  SHF.R.U64 R14, R13, UR4, R2 ;  /* 0x000000040d0e7c19 */ /* 0x000fc60008001202 */
[----:B------:R-:W-:Y:S01]  /*32e40*/  IMAD.MOV.U32 R3, RZ, RZ, R15 ;  /* 0x000000ffff037224 */ /* 0x000fe200078e000f */
[----:B------:R-:W-:Y:S01]  /*32e50*/  MOV R2, R14 ;  /* 0x0000000e00027202 */ /* 0x000fe20000000f00 */
[----:B------:R-:W-:Y:S06]  /*32e60*/  @!P0 BRA `(.L_x_560) ;  /* 0x0000000000288947 */ /* 0x000fec0003800000 */
[----:B------:R-:W-:Y:S02]  /*32e70*/  ULDC UR4, c[0x0][0x64c] ;  /* 0x0001930000047ab9 */ /* 0x000fe40000000800 */
[----:B------:R-:W-:-:S04]  /*32e80*/  IADD3 R3, P0, R14, UR4, RZ ;  /* 0x000000040e037c10 */ /* 0x000fc8000ff1e0ff */
[----:B------:R-:W-:-:S05]  /*32e90*/  IADD3.X R15, RZ, R15, RZ, P0, !PT ;  /* 0x0000000fff0f7210 */ /* 0x000fca00007fe4ff */
[----:B------:R-:W-:-:S04]  /*32ea0*/  IMAD.WIDE.U32 R4, R15, UR6, RZ ;  /* 0x000000060f047c25 */ /* 0x000fc8000f8e00ff */
[----:B------:R-:W-:-:S04]  /*32eb0*/  IMAD.WIDE.U32 R4, P0, R3, UR7, R4 ;  /* 0x0000000703047c25 */ /* 0x000fc8000f800004 */
[----:B------:R-:W-:Y:S01]  /*32ec0*/  IMAD.WIDE.U32 R2, R3, UR6, RZ ;  /* 0x0000000603027c25 */ /* 0x000fe2000f8e00ff */
[----:B------:R-:W-:-:S04]  /*32ed0*/  MOV R2, R5 ;  /* 0x0000000500027202 */ /* 0x000fc80000000f00 */
[----:B------:R-:W-:Y:S01]  /*32ee0*/  IADD3 RZ, P1, R3, R4, RZ ;  /* 0x0000000403ff7210 */ /* 0x000fe20007f3e0ff */
[----:B------:R-:W-:-:S04]  /*32ef0*/  IMAD.X R3, RZ, RZ, RZ, P0 ;  /* 0x000000ffff037224 */ /* 0x000fc800000e06ff */
[----:B------:R-:W-:-:S08]  /*32f00*/  IMAD.WIDE.U32.X R2, R15, UR7, R2, P1 ;  /* 0x000000070f027c25 */ /* 0x000fd000088e0402 */
.L_x_560:
[----:B------:R-:W-:Y:S01]  /*32f10*/  ULDC UR4, c[0x0][0x648] ;  /* 0x0001920000047ab9 */ /* 0x000fe20000000800 */
[----:B------:R-:W-:Y:S01]  /*32f20*/  LOP3.LUT R13, R13, UR29, RZ, 0xc0, !PT ;  /* 0x0000001d0d0d7c12 */ /* 0x000fe2000f8ec0ff */
[----:B------:R-:W-:Y:S01]  /*32f30*/  UISETP.NE.AND UP0, UPT, UR38, URZ, UPT ;  /* 0x0000003f2600728c */ /* 0x000fe2000bf05270 */
[----:B------:R-:W-:Y:S01]  /*32f40*/  SHF.R.U64 R2, R2, UR4, R3 ;  /* 0x0000000402027c19 */ /* 0x000fe20008001203 */
[----:B------:R-:W-:-:S04]  /*32f50*/  ULDC UR4, c[0x0][0x638] ;  /* 0x00018e0000047ab9 */ /* 0x000fc80000000800 */
[----:B------:R-:W-:Y:S01]  /*32f60*/  IMAD.MOV R3, RZ, RZ, -R2 ;  /* 0x000000ffff037224 */ /* 0x000fe200078e0a02 */
[----:B------:R-:W-:Y:S01]  /*32f70*/  PLOP3.LUT P0, PT, PT, PT, UP0, 0x40, 0x0 ;  /* 0x000000000000781c */ /* 0x000fe20003f0e808 */
[----:B------:R-:W-:Y:S01]  /*32f80*/  IMAD R4, R2, UR13, R13 ;  /* 0x0000000d02047c24 */ /* 0x000fe2000f8e020d */
[----:B------:R-:W-:Y:S01]  /*32f90*/  PLOP3.LUT P1, PT, PT, PT, UP0, 0x40, 0x0 ;  /* 0x000000000000781c */ /* 0x000fe20003f2e808 */
[----:B------:R-:W-:Y:S01]  /*32fa0*/  IMAD R14, R3, UR4, R14 ;  /* 0x00000004030e7c24 */ /* 0x000fe2000f8e020e */
[----:B------:R-:W-:Y:S01]  /*32fb0*/  ULDC UR4, c[0x0][0x610] ;  /* 0x0001840000047ab9 */ /* 0x000fe20000000800 */
[----:B------:R-:W-:Y:S01]  /*32fc0*/  LOP3.LUT R3, R12, UR21, RZ, 0xc0, !PT ;  /* 0x000000150c037c12 */ /* 0x000fe2000f8ec0ff */
[----:B------:R-:W-:Y:S01]  /*32fd0*/  IMAD R9, R4, UR4, R9 ;  /* 0x0000000404097c24 */ /* 0x000fe2000f8e0209 */
[----:B------:R-:W-:Y:S01]  /*32fe0*/  ULDC UR4, c[0x0][0x600] ;  /* 0x0001800000047ab9 */ /* 0x000fe20000000800 */
[----:B------:R-:W-:Y:S02]  /*32ff0*/  MOV R4, 0x1 ;  /* 0x0000000100047802 */ /* 0x000fe40000000f00 */
[----:B------:R-:W-:-:S05]  /*33000*/  IMAD R14, R14, UR4, R3 ;  /* 0x000000040e0e7c24 */ /* 0x000fca000f8e0203 */
[----:B------:R-:W-:Y:S02]  /*33010*/  SEL R2, R14, R9, P0 ;  /* 0x000000090e027207 */ /* 0x000fe40000000000 */
[----:B------:R-:W-:-:S07]  /*33020*/  SEL R3, R9, R14, P1 ;  /* 0x0000000e09037207 */ /* 0x000fce0000800000 */
.L_x_558:
[----:B------:R-:W-:Y:S05]  /*33030*/  BSYNC B1 ;  /* 0x0000000000017941 */ /* 0x000fea0003800000 */
.L_x_557:
[----:B------:R-:W-:-:S13]  /*33040*/  LOP3.LUT P0, RZ, R4, 0xff, RZ, 0xc0, !PT ;  /* 0x000000ff04ff7812 */ /* 0x000fda000780c0ff */
[----:B------:R-:W-:Y:S05]  /*33050*/  @P0 BRA `(.L_x_561) ;  /* 0xfffffff000840947 */ /* 0x000fea000383ffff */
[----:B------:R-:W-:Y:S05]  /*33060*/  BSYNC B0 ;  /* 0x0000000000007941 */ /* 0x000fea0003800000 */
.L_x_550:
[----:B------:R-:W-:-:S03]  /*33070*/  UMOV UR4, 0xffffffff ;  /* 0xffffffff00047882 */ /* 0x000fc60000000000 */
[----:B------:R-:W-:Y:S05]  /*33080*/  BRA.DIV UR4, `(.L_x_562) ;  /* 0x00000006043c7947 */ /* 0x000fea000b800000 */
[----:B------:R-:W-:-:S13]  /*33090*/  ELECT P6, URZ, PT ;  /* 0x00000000003f782f */ /* 0x000fda00038c0000 */
.L_x_577:
[----:B------:R-:W-:Y:S04]  /*330a0*/  BSSY B0, `(.L_x_563) ;  /* 0x0000035000007945 */ /* 0x000fe80003800000 */
[----:B------:R-:W-:Y:S05]  /*330b0*/  @!P6 BRA `(.L_x_564) ;  /* 0x0000000000cce947 */ /* 0x000fea0003800000 */
[----:B------:R-:W-:-:S04]  /*330c0*/  ULOP3.LUT UR4, UR37, 0x2, URZ, 0xfc, !UPT ;  /* 0x0000000225047892 */ /* 0x000fc8000f8efc3f */
[----:B------:R-:W-:-:S06]  /*330d0*/  UISETP.NE.AND UP0, UPT, UR4, 0x3, UPT ;  /* 0x000000030400788c */ /* 0x000fcc000bf05270 */
[----:B------:R-:W-:-:S13]  /*330e0*/  PLOP3.LUT P0, PT, PT, PT, UP0, 0x80, 0x0 ;  /* 0x000000000000781c */ /* 0x000fda0003f0f008 */
[----:B------:R-:W-:Y:S05]  /*330f0*/  @!P0 BRA `(.L_x_565) ;  /* 0x0000000000048947 */ /* 0x000fea0003800000 */
[----:B------:R-:W-:Y:S01]  /*33100*/  BPT.TRAP 0x1 ;  /* 0x000000040000795c */ /* 0x000fe20000300000 */
.L_x_565:
[----:B------:R-:W0:Y:S01]  /*33110*/  S2R R3, SR_CgaCtaId ;  /* 0x0000000000037919 */ /* 0x000e220000008800 */
[----:B------:R-:W-:-:S04]  /*33120*/  MOV R2, 0x400 ;  /* 0x0000040000027802 */ /* 0x000fc80000000f00 */
[----:B0-----:R-:W-:Y:S02]  /*33130*/  LEA R3, R3, R2, 0x18 ;  /* 0x0000000203037211 */ /* 0x001fe400078ec0ff */
[----:B------:R-:W-:-:S03]  /*33140*/  SHF.L.U32 R2, R0, 0x1f, RZ ;  /* 0x0000001f00027819 */ /* 0x000fc600000006ff */
[----:B------:R-:W-:-:S05]  /*33150*/  VIADD R3, R3, 0x28 ;  /* 0x0000002803037836 */ /* 0x000fca0000000000 */
[----:B------:R-:W-:-:S04]  /*33160*/  LEA R5, R6, R3, 0x3 ;  /* 0x0000000306057211 */ /* 0x000fc800078e18ff */
[----:B------:R-:W0:Y:S02]  /*33170*/  SYNCS.PHASECHK.TRANS64.TRYWAIT P0, [R5+URZ], R2 ;  /* 0x00000002050075a7 */ /* 0x000e24000800017f */
[----:B0-----:R-:W-:Y:S05]  /*33180*/  @!P0 BRA `(.L_x_566) ;  /* 0x00000004001c8947 */ /* 0x001fea0003800000 */
.L_x_578:
[----:B------:R-:W-:-:S05]  /*33190*/  VIADD R6, R6, 0x1 ;  /* 0x0000000106067836 */ /* 0x000fca0000000000 */
[----:B------:R-:W-:-:S04]  /*331a0*/  ISETP.NE.AND P0, PT, R6, 0x5, PT ;  /* 0x000000050600780c */ /* 0x000fc80003f05270 */
[----:B0-----:R-:W-:Y:S02]  /*331b0*/  SEL R5, RZ, 0x1, P0 ;  /* 0x00000001ff057807 */ /* 0x001fe40000000000 */
[----:B------:R-:W-:Y:S02]  /*331c0*/  SEL R6, R6, RZ, P0 ;  /* 0x000000ff06067207 */ /* 0x000fe40000000000 */
[----:B------:R-:W-:Y:S02]  /*331d0*/  LOP3.LUT R5, R0, R5, RZ, 0x3c, !PT ;  /* 0x0000000500057212 */ /* 0x000fe400078e3cff */
[----:B------:R-:W-:Y:S02]  /*331e0*/  LEA R7, R6, R3, 0x3 ;  /* 0x0000000306077211 */ /* 0x000fe400078e18ff */
[----:B------:R-:W-:-:S04]  /*331f0*/  SHF.L.U32 R0, R5, 0x1f, RZ ;  /* 0x0000001f05007819 */ /* 0x000fc800000006ff */
[----:B------:R-:W0:Y:S02]  /*33200*/  SYNCS.PHASECHK.TRANS64.TRYWAIT P0, [R7+URZ], R0 ;  /* 0x00000000070075a7 */ /* 0x000e24000800017f */
[----:B0-----:R-:W-:Y:S05]  /*33210*/  @!P0 BRA `(.L_x_567) ;  /* 0x00000004000c8947 */ /* 0x001fea0003800000 */
.L_x_579:
[----:B0-----:R-:W-:-:S05]  /*33220*/  VIADD R0, R6, 0x1 ;  /* 0x0000000106007836 */ /* 0x001fca0000000000 */
[----:B------:R-:W-:-:S04]  /*33230*/  ISETP.NE.AND P0, PT, R0, 0x5, PT ;  /* 0x000000050000780c */ /* 0x000fc80003f05270 */
[----:B------:R-:W-:Y:S02]  /*33240*/  SEL R2, RZ, 0x1, P0 ;  /* 0x00000001ff027807 */ /* 0x000fe40000000000 */
[----:B------:R-:W-:Y:S02]  /*33250*/  SEL R4, R0, RZ, P0 ;  /* 0x000000ff00047207 */ /* 0x000fe40000000000 */
[----:B------:R-:W-:Y:S02]  /*33260*/  LOP3.LUT R5, R5, R2, RZ, 0x3c, !PT ;  /* 0x0000000205057212 */ /* 0x000fe400078e3cff */
[----:B------:R-:W-:Y:S02]  /*33270*/  LEA R7, R4, R3, 0x3 ;  /* 0x0000000304077211 */ /* 0x000fe400078e18ff */
[----:B------:R-:W-:-:S04]  /*33280*/  SHF.L.U32 R0, R5, 0x1f, RZ ;  /* 0x0000001f05007819 */ /* 0x000fc800000006ff */
[----:B------:R-:W0:Y:S02]  /*33290*/  SYNCS.PHASECHK.TRANS64.TRYWAIT P0, [R7+URZ], R0 ;  /* 0x00000000070075a7 */ /* 0x000e24000800017f */
[----:B0-----:R-:W-:Y:S05]  /*332a0*/  @!P0 BRA `(.L_x_568) ;  /* 0x0000000000fc8947 */ /* 0x001fea0003800000 */
.L_x_580:
        /* <DEDUP_REMOVED lines=9> */
.L_x_581:
[----:B0-----:R-:W-:-:S05]  /*33340*/  VIADD R0, R4, 0x1 ;  /* 0x0000000104007836 */ /* 0x001fca0000000000 */
[----:B------:R-:W-:-:S04]  /*33350*/  ISETP.NE.AND P0, PT, R0, 0x5, PT ;  /* 0x000000050000780c */ /* 0x000fc80003f05270 */
[----:B------:R-:W-:Y:S02]  /*33360*/  SEL R2, RZ, 0x1, P0 ;  /* 0x00000001ff027807 */ /* 0x000fe40000000000 */
[----:B------:R-:W-:Y:S02]  /*33370*/  SEL R0, R0, RZ, P0 ;  /* 0x000000ff00007207 */ /* 0x000fe40000000000 */
[----:B------:R-:W-:Y:S02]  /*33380*/  LOP3.LUT R2, R5, R2, RZ, 0x3c, !PT ;  /* 0x0000000205027212 */ /* 0x000fe400078e3cff */
[----:B------:R-:W-:Y:S02]  /*33390*/  LEA R3, R0, R3, 0x3 ;  /* 0x0000000300037211 */ /* 0x000fe400078e18ff */
[----:B------:R-:W-:-:S07]  /*333a0*/  SHF.L.U32 R0, R2, 0x1f, RZ ;  /* 0x0000001f02007819 */ /* 0x000fce00000006ff */
.L_x_570:
[----:B0-----:R0:W1:Y:S02]  /*333b0*/  SYNCS.PHASECHK.TRANS64.TRYWAIT P0, [R3+URZ], R0 ;  /* 0x00000000030075a7 */ /* 0x001064000800017f */
[----:B-1----:R-:W-:Y:S05]  /*333c0*/  @!P0 NANOSLEEP.SYNCS 0x989680 ;  /* 0x009896800000895d */ /* 0x002fea0003900000 */
[----:B------:R-:W1:Y:S02]  /*333d0*/  @!P0 SYNCS.PHASECHK.TRANS64 P0, [R3+URZ], R0 ;  /* 0x00000000030085a7 */ /* 0x000e64000800007f */
[----:B-1----:R-:W-:Y:S05]  /*333e0*/  @!P0 BRA `(.L_x_570) ;  /* 0xfffffffc00f08947 */ /* 0x002fea000383ffff */
.L_x_564:
[----:B------:R-:W-:Y:S05]  /*333f0*/  BSYNC B0 ;  /* 0x0000000000007941 */ /* 0x000fea0003800000 */
.L_x_563:
[----:B------:R-:W-:Y:S05]  /*33400*/  EXIT ;  /* 0x000000000000794d */ /* 0x000fea0003800000 */
.L_x_21:
[----:B-1----:R1:W2:Y:S02]  /*33410*/  SYNCS.PHASECHK.TRANS64.TRYWAIT P1, [R4+URZ], R3 ;  /* 0x00000003040075a7 */ /* 0x0022a4000802017f */
[----:B--2---:R-:W-:Y:S05]  /*33420*/  @!P1 NANOSLEEP.SYNCS 0x989680 ;  /* 0x009896800000995d */ /* 0x004fea0003900000 */
[----:B------:R-:W2:Y:S02]  /*33430*/  @!P1 SYNCS.PHASECHK.TRANS64 P1, [R4+URZ], R3 ;  /* 0x00000003040095a7 */ /* 0x000ea4000802007f */
[----:B--2---:R-:W-:Y:S05]  /*33440*/  @!P1 BRA `(.L_x_21) ;  /* 0xfffffffc00f09947 */ /* 0x004fea000383ffff */
[----:B------:R-:W-:Y:S05]  /*33450*/  BRA `(.L_x_20) ;  /* 0xfffffce000947947 */ /* 0x000fea000383ffff */
.L_x_26:
[----:B-1----:R1:W2:Y:S02]  /*33460*/  SYNCS.PHASECHK.TRANS64.TRYWAIT P1, [R3+URZ], R4 ;  /* 0x00000004030075a7 */ /* 0x0022a4000802017f */
[----:B--2---:R-:W-:Y:S05]  /*33470*/  @!P1 NANOSLEEP.SYNCS 0x989680 ;  /* 0x009896800000995d */ /* 0x004fea0003900000 */
[----:B------:R-:W2:Y:S02]  /*33480*/  @!P1 SYNCS.PHASECHK.TRANS64 P1, [R3+URZ], R4 ;  /* 0x00000004030095a7 */ /* 0x000ea4000802007f */
[----:B--2---:R-:W-:Y:S05]  /*33490*/  @!P1 BRA `(.L_x_26) ;  /* 0xfffffffc00f09947 */ /* 0x004fea000383ffff */
[----:B------:R-:W-:Y:S05]  /*334a0*/  BRA `(.L_x_25) ;  /* 0xfffffdd800107947 */ /* 0x000fea000383ffff */
.L_x_551:
[----:B------:R-:W-:Y:S01]  /*334b0*/  BSSY B1, `(.L_x_571) ;  /* 0x0000006000017945 */ /* 0x000fe20003800000 */
[----:B------:R-:W-:-:S07]  /*334c0*/  IMAD.MOV.U32 R15, RZ, RZ, -0x1 ;  /* 0xffffffffff0f7424 */ /* 0x000fce00078e00ff */
[----:B------:R-:W-:Y:S05]  /*334d0*/  WARPSYNC.COLLECTIVE R15, `(.L_x_572) ;  /* 0x000000000f0c7348 */ /* 0x000fea0003c00000 */
[----:B------:R-:W-:Y:S02]  /*334e0*/  ELECT P6, UR62, PT ;  /* 0x00000000003e782f */ /* 0x000fe400038c0000 */
[----:B------:R-:W-:Y:S01]  /*334f0*/  MOV R14, UR62 ;  /* 0x0000003e000e7c02 */ /* 0x000fe20008000f00 */
[----:B------:R-:W-:Y:S10]  /*33500*/  ENDCOLLECTIVE ;  /* 0x000000000000791b */ /* 0x000ff40003800000 */
.L_x_572:
[----:B------:R-:W-:Y:S05]  /*33510*/  BSYNC B1 ;  /* 0x0000000000017941 */ /* 0x000fea0003800000 */
.L_x_571:
[----:B------:R-:W-:Y:S05]  /*33520*/  BRA `(.L_x_573) ;  /* 0xffffffec005c7947 */ /* 0x000fea000383ffff */
.L_x_554:
[----:B0-----:R0:W1:Y:S02]  /*33530*/  SYNCS.PHASECHK.TRANS64.TRYWAIT P0, [R15+URZ+0x28], R14 ;  /* 0x0000280e0f0075a7 */ /* 0x001064000800017f */
[----:B-1----:R-:W-:Y:S05]  /*33540*/  @!P0 NANOSLEEP.SYNCS 0x989680 ;  /* 0x009896800000895d */ /* 0x002fea0003900000 */
[----:B------:R-:W1:Y:S02]  /*33550*/  @!P0 SYNCS.PHASECHK.TRANS64 P0, [R15+URZ+0x28], R14 ;  /* 0x0000280e0f0085a7 */ /* 0x000e64000800007f */
[----:B-1----:R-:W-:Y:S05]  /*33560*/  @!P0 BRA `(.L_x_554) ;  /* 0xfffffffc00f08947 */ /* 0x002fea000383ffff */
[----:B------:R-:W-:Y:S05]  /*33570*/  BRA `(.L_x_574) ;  /* 0xffffffec00947947 */ /* 0x000fea000383ffff */
.L_x_562:
[----:B------:R-:W-:Y:S01]  /*33580*/  BSSY B0, `(.L_x_575) ;  /* 0x0000006000007945 */ /* 0x000fe20003800000 */
[----:B------:R-:W-:-:S07]  /*33590*/  MOV R15, 0xffffffff ;  /* 0xffffffff000f7802 */ /* 0x000fce0000000f00 */
[----:B------:R-:W-:Y:S05]  /*335a0*/  WARPSYNC.COLLECTIVE R15, `(.L_x_576) ;  /* 0x000000000f0c7348 */ /* 0x000fea0003c00000 */
[----:B------:R-:W-:Y:S02]  /*335b0*/  ELECT P6, UR62, PT ;  /* 0x00000000003e782f */ /* 0x000fe400038c0000 */
[----:B------:R-:W-:Y:S01]  /*335c0*/  MOV R14, UR62 ;  /* 0x0000003e000e7c02 */ /* 0x000fe20008000f00 */
[----:B------:R-:W-:Y:S10]  /*335d0*/  ENDCOLLECTIVE ;  /* 0x000000000000791b */ /* 0x000ff40003800000 */
.L_x_576:
[----:B------:R-:W-:Y:S05]  /*335e0*/  BSYNC B0 ;  /* 0x0000000000007941 */ /* 0x000fea0003800000 */
.L_x_575:
[----:B------:R-:W-:Y:S05]  /*335f0*/  BRA `(.L_x_577) ;  /* 0xfffffff800a87947 */ /* 0x000fea000383ffff */
.L_x_566:
[----:B0-----:R0:W1:Y:S02]  /*33600*/  SYNCS.PHASECHK.TRANS64.TRYWAIT P0, [R5+URZ], R2 ;  /* 0x00000002050075a7 */ /* 0x001064000800017f */
[----:B-1----:R-:W-:Y:S05]  /*33610*/  @!P0 NANOSLEEP.SYNCS 0x989680 ;  /* 0x009896800000895d */ /* 0x002fea0003900000 */
[----:B------:R-:W1:Y:S02]  /*33620*/  @!P0 SYNCS.PHASECHK.TRANS64 P0, [R5+URZ], R2 ;  /* 0x00000002050085a7 */ /* 0x000e64000800007f */
[----:B-1----:R-:W-:Y:S05]  /*33630*/  @!P0 BRA `(.L_x_566) ;  /* 0xfffffffc00f08947 */ /* 0x002fea000383ffff */
[----:B------:R-:W-:Y:S05]  /*33640*/  BRA `(.L_x_578) ;  /* 0xfffffff800d07947 */ /* 0x000fea000383ffff */
.L_x_567:
[----:B0-----:R0:W1:Y:S02]  /*33650*/  SYNCS.PHASECHK.TRANS64.TRYWAIT P0, [R7+URZ], R0 ;  /* 0x00000000070075a7 */ /* 0x001064000800017f */
[----:B-1----:R-:W-:Y:S05]  /*33660*/  @!P0 NANOSLEEP.SYNCS 0x989680 ;  /* 0x009896800000895d */ /* 0x002fea0003900000 */
[----:B------:R-:W1:Y:S02]  /*33670*/  @!P0 SYNCS.PHASECHK.TRANS64 P0, [R7+URZ], R0 ;  /* 0x00000000070085a7 */ /* 0x000e64000800007f */
[----:B-1----:R-:W-:Y:S05]  /*33680*/  @!P0 BRA `(.L_x_567) ;  /* 0xfffffffc00f08947 */ /* 0x002fea000383ffff */
[----:B------:R-:W-:Y:S05]  /*33690*/  BRA `(.L_x_579) ;  /* 0xfffffff800e07947 */ /* 0x000fea000383ffff */
.L_x_568:
[----:B0-----:R0:W1:Y:S02]  /*336a0*/  SYNCS.PHASECHK.TRANS64.TRYWAIT P0, [R7+URZ], R0 ;  /* 0x00000000070075a7 */ /* 0x001064000800017f */
[----:B-1----:R-:W-:Y:S05]  /*336b0*/  @!P0 NANOSLEEP.SYNCS 0x989680 ;  /* 0x009896800000895d */ /* 0x002fea0003900000 */
[----:B------:R-:W1:Y:S02]  /*336c0*/  @!P0 SYNCS.PHASECHK.TRANS64 P0, [R7+URZ], R0 ;  /* 0x00000000070085a7 */ /* 0x000e64000800007f */
[----:B-1----:R-:W-:Y:S05]  /*336d0*/  @!P0 BRA `(.L_x_568) ;  /* 0xfffffffc00f08947 */ /* 0x002fea000383ffff */
[----:B------:R-:W-:Y:S05]  /*336e0*/  BRA `(.L_x_580) ;  /* 0xfffffff800f07947 */ /* 0x000fea000383ffff */
.L_x_569:
[----:B0-----:R0:W1:Y:S02]  /*336f0*/  SYNCS.PHASECHK.TRANS64.TRYWAIT P0, [R7+URZ], R0 ;  /* 0x00000000070075a7 */ /* 0x001064000800017f */
[----:B-1----:R-:W-:Y:S05]  /*33700*/  @!P0 NANOSLEEP.SYNCS 0x989680 ;  /* 0x009896800000895d */ /* 0x002fea0003900000 */
[----:B------:R-:W1:Y:S02]  /*33710*/  @!P0 SYNCS.PHASECHK.TRANS64 P0, [R7+URZ], R0 ;  /* 0x00000000070085a7 */ /* 0x000e64000800007f */
[----:B-1----:R-:W-:Y:S05]  /*33720*/  @!P0 BRA `(.L_x_569) ;  /* 0xfffffffc00f08947 */ /* 0x002fea000383ffff */
[----:B------:R-:W-:Y:S05]  /*33730*/  BRA `(.L_x_581) ;  /* 0xfffffffc00007947 */ /* 0x000fea000383ffff */
.L_x_582:
[----:B------:R-:W-:-:S00]  /*33740*/  BRA `(.L_x_582) ;  /* 0xfffffffc00fc7947 */ /* 0x000fc0000383ffff */
[----:B------:R-:W-:-:S00]  /*33750*/  NOP ;  /* 0x0000000000007918 */ /* 0x000fc00000000000 */
        /* <DEDUP_REMOVED lines=10> */
.L_x_583:


//--------------------- .nv.global.init           --------------------------
	.section	.nv.global.init,"aw",@progbits
.nv.global.init:
	.type		$str$22,@object
	.size		$str$22,($str$23 - $str$22)
$str$22:
        /*0000*/ 	.byte	0x6b, 0x5f, 0x74, 0x69, 0x6c, 0x65, 0x5f, 0x63, 0x6f, 0x75, 0x6e, 0x74, 0x20, 0x3e, 0x3d, 0x20
        /*0010*/ 	.byte	0x31, 0x00
	.type		$str$23,@object
	.size		$str$23,(__unnamed_1 - $str$23)
$str$23:
        /*0012*/ 	.byte	0x2f, 0x74, 0x6d, 0x70, 0x2f, 0x63, 0x75, 0x74, 0x6c, 0x61, 0x73, 0x73, 0x5f, 0x73, 0x77, 0x65
        /*0022*/ 	.byte	0x65, 0x70, 0x5f, 0x73, 0x72, 0x63, 0x2f, 0x69, 0x6e, 0x63, 0x6c, 0x75, 0x64, 0x65, 0x2f, 0x63
        /*0032*/ 	.byte	0x75, 0x74, 0x6c, 0x61, 0x73, 0x73, 0x2f, 0x67, 0x65, 0x6d, 0x6d, 0x2f, 0x63, 0x6f, 0x6c, 0x6c
        /*0042*/ 	.byte	0x65, 0x63, 0x74, 0x69, 0x76, 0x65, 0x2f, 0x73, 0x6d, 0x39, 0x30, 0x5f, 0x6d, 0x6d, 0x61, 0x5f
        /*0052*/ 	.byte	0x74, 0x6d, 0x61, 0x5f, 0x67, 0x6d, 0x6d, 0x61, 0x5f, 0x73, 0x73, 0x5f, 0x77, 0x61, 0x72, 0x70
        /*0062*/ 	.byte	0x73, 0x70, 0x65, 0x63, 0x69, 0x61, 0x6c, 0x69, 0x7a, 0x65, 0x64, 0x2e, 0x68, 0x70, 0x70, 0x00
	.type		__unnamed_1,@object
	.size		__unnamed_1,(.L_0 - __unnamed_1)
__unnamed_1:
        /* <DEDUP_REMOVED lines=178> */
        /*0b92*/ 	.byte	0x65, 0x3a, 0x3a, 0x69, 0x64, 0x65, 0x6e, 0x74, 0x69, 0x74, 0x79, 0x5d, 0x00
.L_0:


//--------------------- .nv.shared._ZN7cutlass13device_kernelINS_4gemm6kernel13GemmUniversalIN4cute5tupleIJiiiiEEENS1_10collective13CollectiveMmaINS1_34MainloopSm90TmaGmmaWarpSpecializedILi5ENS5_IJNS4_1CILi1EEENSA_ILi2EEESB_EEENS1_35KernelTmaWarpSpecializedCooperativeEEENS5_IJNSA_ILi256EEESG_NSA_ILi128EEEEEENS_10tfloat32_tENS5_IJlSB_lEEESJ_SK_NS4_8TiledMMAINS4_8MMA_AtomIJNS4_4SM904GMMA30MMA_64x256x8_F32TF32TF32_SS_TNILNSO_7ScaleInE1ELSQ_1EEEEEENS4_6LayoutINS5_IJSC_SB_SB_EEENS5_IJSB_NSA_ILi0EEESV_EEEEENS5_IJNS4_10UnderscoreESY_SY_EEEEENS4_23SM90_TMA_LOAD_MULTICASTENS4_14ComposedLayoutINS4_7SwizzleILi3ELi4ELi3EEENS4_18smem_ptr_flag_bitsILi32EEENST_INS5_IJNSA_ILi8EEENSA_ILi32EEEEEENS5_IJS18_SB_EEEEEEEvNS4_8identityENS4_13SM90_TMA_LOADES1C_vS1D_EENS_8epilogue10collective6detail29Sm90TmaWarpSpecializedAdapterINS1H_15DefaultEpilogueISJ_SK_SK_NS1G_6thread17LinearCombinationISJ_Li1EffLNS1L_9ScaleType4KindE0ELNS_15FloatRoundStyleE2ESJ_EENS1_15EpilogueDefaultEEEEEvvEEEEvNT_6ParamsE --------------------------
	.section	.nv.shared._ZN7cutlass13device_kernelINS_4gemm6kernel13GemmUniversalIN4cute5tupleIJiiiiEEENS1_10collective13CollectiveMmaINS1_34MainloopSm90TmaGmmaWarpSpecializedILi5ENS5_IJNS4_1CILi1EEENSA_ILi2EEESB_EEENS1_35KernelTmaWarpSpecializedCooperativeEEENS5_IJNSA_ILi256EEESG_NSA_ILi128EEEEEENS_10tfloat32_tENS5_IJlSB_lEEESJ_SK_NS4_8TiledMMAINS4_8MMA_AtomIJNS4_4SM904GMMA30MMA_64x256x8_F32TF32TF32_SS_TNILNSO_7ScaleInE1ELSQ_1EEEEEENS4_6LayoutINS5_IJSC_SB_SB_EEENS5_IJSB_NSA_ILi0EEESV_EEEEENS5_IJNS4_10UnderscoreESY_SY_EEEEENS4_23SM90_TMA_LOAD_MULTICASTENS4_14ComposedLayoutINS4_7SwizzleILi3ELi4ELi3EEENS4_18smem_ptr_flag_bitsILi32EEENST_INS5_IJNSA_ILi8EEENSA_ILi32EEEEEENS5_IJS18_SB_EEEEEEEvNS4_8identityENS4_13SM90_TMA_LOADES1C_vS1D_EENS_8epilogue10collective6detail29Sm90TmaWarpSpecializedAdapterINS1H_15DefaultEpilogueISJ_SK_SK_NS1G_6thread17LinearCombinationISJ_Li1EffLNS1L_9ScaleType4KindE0ELNS_15FloatRoundStyleE2ESJ_EENS1_15EpilogueDefaultEEEEEvvEEEEvNT_6ParamsE,"aw",@nobits
	.sectionflags	@""
	.align	16
	.zero		1024


//--------------------- .nv.shared.reserved.0     --------------------------
	.section	.nv.shared.reserved.0,"aw",@nobits
	.weak		__nv_reservedSMEM_offset_0_alias
	.size		__nv_reservedSMEM_offset_0_alias, 0, 0
	.other		__nv_reservedSMEM_offset_0_alias,@"STO_CUDA_RESERVED_SHARED STV_DEFAULT"
__nv_reservedSMEM_offset_0_alias:
	.zero		0


//--------------------- .nv.global                --------------------------
	.section	.nv.global,"aw",@nobits
.nv.global:
	.type		_ZN39_INTERNAL_66b6c3a6_4_k_cu_c3b6f319_63374cute1_E,@object
	.size		_ZN39_INTERNAL_66b6c3a6_4_k_cu_c3b6f319_63374cute1_E,(_ZN39_INTERNAL_66b6c3a6_4_k_cu_c3b6f319_63374cuda3std3__45__cpo6cbeginE - _ZN39_INTERNAL_66b6c3a6_4_k_cu_c3b6f319_63374cute1_E)
_ZN39_INTERNAL_66b6c3a6_4_k_cu_c3b6f319_63374cute1_E:
	.zero		1
	.type		_ZN39_INTERNAL_66b6c3a6_4_k_cu_c3b6f319_63374cuda3std3__45__cpo6cbeginE,@object
	.size		_ZN39_INTERNAL_66b6c3a6_4_k_cu_c3b6f319_63374cuda3std3__45__cpo6cbeginE,(_ZN39_INTERNAL_66b6c3a6_4_k_cu_c3b6f319_63374cuda3std3__48in_placeE - _ZN39_INTERNAL_66b6c3a6_4_k_cu_c3b6f319_63374cuda3std3__45__cpo6cbeginE)
_ZN39_INTERNAL_66b6c3a6_4_k_cu_c3b6f319_63374cuda3std3__45__cpo6cbeginE:
	.zero		1
	.type		_ZN39_INTERNAL_66b6c3a6_4_k_cu_c3b6f319_63374cuda3std3__48in_placeE,@object
	.size		_ZN39_INTERNAL_66b6c3a6_4_k_cu_c3b6f319_63374cuda3std3__48in_placeE,(_ZN39_INTERNAL_66b6c3a6_4_k_cu_c3b6f319_63374cuda3std6ranges3__45__cpo9iter_moveE - _ZN39_INTERNAL_66b6c3a6_4_k_cu_c3b6f319_63374cuda3std3__48in_placeE)
_ZN39_INTERNAL_66b6c3a6_4_k_cu_c3b6f319_63374cuda3std3__48in_placeE:
	.zero		1
	.type		_ZN39_INTERNAL_66b6c3a6_4_k_cu_c3b6f319_63374cuda3std6ranges3__45__cpo9iter_moveE,@object
	.size		_ZN39_INTERNAL_66b6c3a6_4_k_cu_c3b6f319_63374cuda3std6ranges3__45__cpo9iter_moveE,(_ZN39_INTERNAL_66b6c3a6_4_k_cu_c3b6f319_63374cuda3std3__45__cpo5beginE - _ZN39_INTERNAL_66b6c3a6_4_k_cu_c3b6f319_63374cuda3std6ranges3__45__cpo9iter_moveE)
_ZN39_INTERNAL_66b6c3a6_4_k_cu_c3b6f319_63374cuda3std6ranges3__45__cpo9iter_moveE:
	.zero		1
	.type		_ZN39_INTERNAL_66b6c3a6_4_k_cu_c3b6f319_63374cuda3std3__45__cpo5beginE,@object
	.size		_ZN39_INTERNAL_66b6c3a6_4_k_cu_c3b6f319_63374cuda3std3__45__cpo5beginE,(_ZN39_INTERNAL_66b6c3a6_4_k_cu_c3b6f319_63374cuda3std3__441_GLOBAL__N__66b6c3a6_4_k_cu_c3b6f319_63376ignoreE - _ZN39_INTERNAL_66b6c3a6_4_k_cu_c3b6f319_63374cuda3std3__45__cpo5beginE)
_ZN39_INTERNAL_66b6c3a6_4_k_cu_c3b6f319_63374cuda3std3__45__cpo5beginE:
	.zero		1
	.type		_ZN39_INTERNAL_66b6c3a6_4_k_cu_c3b6f319_63374cuda3std3__441_GLOBAL__N__66b6c3a6_4_k_cu_c3b6f319_63376ignoreE,@object
	.size		_ZN39_INTERNAL_66b6c3a6_4_k_cu_c3b6f319_63374cuda3std3__441_GLOBAL__N__66b6c3a6_4_k_cu_c3b6f319_63376ignoreE,(_ZN39_INTERNAL_66b6c3a6_4_k_cu_c3b6f319_63374cute7productE - _ZN39_INTERNAL_66b6c3a6_4_k_cu_c3b6f319_63374cuda3std3__441_GLOBAL__N__66b6c3a6_4_k_cu_c3b6f319_63376ignoreE)
_ZN39_INTERNAL_66b6c3a6_4_k_cu_c3b6f319_63374cuda3std3__441_GLOBAL__N__66b6c3a6_4_k_cu_c3b6f319_63376ignoreE:
	.zero		1
	.type		_ZN39_INTERNAL_66b6c3a6_4_k_cu_c3b6f319_63374cute7productE,@object
	.size		_ZN39_INTERNAL_66b6c3a6_4_k_cu_c3b6f319_63374cute7productE,(_ZN39_INTERNAL_66b6c3a6_4_k_cu_c3b6f319_63374cuda3std3__45__cpo3endE - _ZN39_INTERNAL_66b6c3a6_4_k_cu_c3b6f319_63374cute7productE)
_ZN39_INTERNAL_66b6c3a6_4_k_cu_c3b6f319_63374cute7productE:
	.zero		1
	.type		_ZN39_INTERNAL_66b6c3a6_4_k_cu_c3b6f319_63374cuda3std3__45__cpo3endE,@object
	.size		_ZN39_INTERNAL_66b6c3a6_4_k_cu_c3b6f319_63374cuda3std3__45__cpo3endE,(_ZN39_INTERNAL_66b6c3a6_4_k_cu_c3b6f319_63374cuda3std3__419piecewise_constructE - _ZN39_INTERNAL_66b6c3a6_4_k_cu_c3b6f319_63374cuda3std3__45__cpo3endE)
_ZN39_INTERNAL_66b6c3a6_4_k_cu_c3b6f319_63374cuda3std3__45__cpo3endE:
	.zero		1
	.type		_ZN39_INTERNAL_66b6c3a6_4_k_cu_c3b6f319_63374cuda3std3__419piecewise_constructE,@object
	.size		_ZN39_INTERNAL_66b6c3a6_4_k_cu_c3b6f319_63374cuda3std3__419piecewise_constructE,(_ZN39_INTERNAL_66b6c3a6_4_k_cu_c3b6f319_63374cuda3std3__45__cpo4cendE - _ZN39_INTERNAL_66b6c3a6_4_k_cu_c3b6f319_63374cuda3std3__419piecewise_constructE)
_ZN39_INTERNAL_66b6c3a6_4_k_cu_c3b6f319_63374cuda3std3__419piecewise_constructE:
	.zero		1
	.type		_ZN39_INTERNAL_66b6c3a6_4_k_cu_c3b6f319_63374cuda3std3__45__cpo4cendE,@object
	.size		_ZN39_INTERNAL_66b6c3a6_4_k_cu_c3b6f319_63374cuda3std3__45__cpo4cendE,(_ZN39_INTERNAL_66b6c3a6_4_k_cu_c3b6f319_63374cuda3std6ranges3__45__cpo4swapE - _ZN39_INTERNAL_66b6c3a6_4_k_cu_c3b6f319_63374cuda3std3__45__cpo4cendE)
_ZN39_INTERNAL_66b6c3a6_4_k_cu_c3b6f319_63374cuda3std3__45__cpo4cendE:
	.zero		1
	.type		_ZN39_INTERNAL_66b6c3a6_4_k_cu_c3b6f319_63374cuda3std6ranges3__45__cpo4swapE,@object
	.size		_ZN39_INTERNAL_66b6c3a6_4_k_cu_c3b6f319_63374cuda3std6ranges3__45__cpo4swapE,(.L_8 - _ZN39_INTERNAL_66b6c3a6_4_k_cu_c3b6f319_63374cuda3std6ranges3__45__cpo4swapE)
_ZN39_INTERNAL_66b6c3a6_4_k_cu_c3b6f319_63374cuda3std6ranges3__45__cpo4swapE:
	.zero		1
.L_8:


//--------------------- .nv.constant0._ZN7cutlass13device_kernelINS_4gemm6kernel13GemmUniversalIN4cute5tupleIJiiiiEEENS1_10collective13CollectiveMmaINS1_34MainloopSm90TmaGmmaWarpSpecializedILi5ENS5_IJNS4_1CILi1EEENSA_ILi2EEESB_EEENS1_35KernelTmaWarpSpecializedCooperativeEEENS5_IJNSA_ILi256EEESG_NSA_ILi128EEEEEENS_10tfloat32_tENS5_IJlSB_lEEESJ_SK_NS4_8TiledMMAINS4_8MMA_AtomIJNS4_4SM904GMMA30MMA_64x256x8_F32TF32TF32_SS_TNILNSO_7ScaleInE1ELSQ_1EEEEEENS4_6LayoutINS5_IJSC_SB_SB_EEENS5_IJSB_NSA_ILi0EEESV_EEEEENS5_IJNS4_10UnderscoreESY_SY_EEEEENS4_23SM90_TMA_LOAD_MULTICASTENS4_14ComposedLayoutINS4_7SwizzleILi3ELi4ELi3EEENS4_18smem_ptr_flag_bitsILi32EEENST_INS5_IJNSA_ILi8EEENSA_ILi32EEEEEENS5_IJS18_SB_EEEEEEEvNS4_8identityENS4_13SM90_TMA_LOADES1C_vS1D_EENS_8epilogue10collective6detail29Sm90TmaWarpSpecializedAdapterINS1H_15DefaultEpilogueISJ_SK_SK_NS1G_6thread17LinearCombinationISJ_Li1EffLNS1L_9ScaleType4KindE0ELNS_15FloatRoundStyleE2ESJ_EENS1_15EpilogueDefaultEEEEEvvEEEEvNT_6ParamsE --------------------------
	.section	.nv.constant0._ZN7cutlass13device_kernelINS_4gemm6kernel13GemmUniversalIN4cute5tupleIJiiiiEEENS1_10collective13CollectiveMmaINS1_34MainloopSm90TmaGmmaWarpSpecializedILi5ENS5_IJNS4_1CILi1EEENSA_ILi2EEESB_EEENS1_35KernelTmaWarpSpecializedCooperativeEEENS5_IJNSA_ILi256EEESG_NSA_ILi128EEEEEENS_10tfloat32_tENS5_IJlSB_lEEESJ_SK_NS4_8TiledMMAINS4_8MMA_AtomIJNS4_4SM904GMMA30MMA_64x256x8_F32TF32TF32_SS_TNILNSO_7ScaleInE1ELSQ_1EEEEEENS4_6LayoutINS5_IJSC_SB_SB_EEENS5_IJSB_NSA_ILi0EEESV_EEEEENS5_IJNS4_10UnderscoreESY_SY_EEEEENS4_23SM90_TMA_LOAD_MULTICASTENS4_14ComposedLayoutINS4_7SwizzleILi3ELi4ELi3EEENS4_18smem_ptr_flag_bitsILi32EEENST_INS5_IJNSA_ILi8EEENSA_ILi32EEEEEENS5_IJS18_SB_EEEEEEEvNS4_8identityENS4_13SM90_TMA_LOADES1C_vS1D_EENS_8epilogue10collective6detail29Sm90TmaWarpSpecializedAdapterINS1H_15DefaultEpilogueISJ_SK_SK_NS1G_6thread17LinearCombinationISJ_Li1EffLNS1L_9ScaleType4KindE0ELNS_15FloatRoundStyleE2ESJ_EENS1_15EpilogueDefaultEEEEEvvEEEEvNT_6ParamsE,"a",@progbits
	.sectionflags	@""
	.align	4
.nv.constant0._ZN7cutlass13device_kernelINS_4gemm6kernel13GemmUniversalIN4cute5tupleIJiiiiEEENS1_10collective13CollectiveMmaINS1_34MainloopSm90TmaGmmaWarpSpecializedILi5ENS5_IJNS4_1CILi1EEENSA_ILi2EEESB_EEENS1_35KernelTmaWarpSpecializedCooperativeEEENS5_IJNSA_ILi256EEESG_NSA_ILi128EEEEEENS_10tfloat32_tENS5_IJlSB_lEEESJ_SK_NS4_8TiledMMAINS4_8MMA_AtomIJNS4_4SM904GMMA30MMA_64x256x8_F32TF32TF32_SS_TNILNSO_7ScaleInE1ELSQ_1EEEEEENS4_6LayoutINS5_IJSC_SB_SB_EEENS5_IJSB_NSA_ILi0EEESV_EEEEENS5_IJNS4_10UnderscoreESY_SY_EEEEENS4_23SM90_TMA_LOAD_MULTICASTENS4_14ComposedLayoutINS4_7SwizzleILi3ELi4ELi3EEENS4_18smem_ptr_flag_bitsILi32EEENST_INS5_IJNSA_ILi8EEENSA_ILi32EEEEEENS5_IJS18_SB_EEEEEEEvNS4_8identityENS4_13SM90_TMA_LOADES1C_vS1D_EENS_8epilogue10collective6detail29Sm90TmaWarpSpecializedAdapterINS1H_15DefaultEpilogueISJ_SK_SK_NS1G_6thread17LinearCombinationISJ_Li1EffLNS1L_9ScaleType4KindE0ELNS_15FloatRoundStyleE2ESJ_EENS1_15EpilogueDefaultEEEEEvvEEEEvNT_6ParamsE:
	.zero		1664


//--------------------- SYMBOLS --------------------------

	.type		.nv.reservedSmem.offset0,@object
	.size		.nv.reservedSmem.offset0,0x4
	.type		__assertfail,@function
